//
// Generated by NVIDIA NVVM Compiler
//
// Compiler Build ID: CL-36424714
// Cuda compilation tools, release 13.0, V13.0.88
// Based on NVVM 20.0.0
//

.version 9.0
.target sm_100
.address_size 64

	// .globl	_Z23RecursiveDoublingKerneliiiiPfS_i

.visible .entry _Z23RecursiveDoublingKerneliiiiPfS_i(
	.param .u32 _Z23RecursiveDoublingKerneliiiiPfS_i_param_0,
	.param .u32 _Z23RecursiveDoublingKerneliiiiPfS_i_param_1,
	.param .u32 _Z23RecursiveDoublingKerneliiiiPfS_i_param_2,
	.param .u32 _Z23RecursiveDoublingKerneliiiiPfS_i_param_3,
	.param .u64 .ptr .align 1 _Z23RecursiveDoublingKerneliiiiPfS_i_param_4,
	.param .u64 .ptr .align 1 _Z23RecursiveDoublingKerneliiiiPfS_i_param_5,
	.param .u32 _Z23RecursiveDoublingKerneliiiiPfS_i_param_6
)
{
	.reg .pred 	%p<24>;
	.reg .b32 	%r<53>;
	.reg .b32 	%f<75>;
	.reg .b64 	%rd<78>;

	ld.param.u32 	%r29, [_Z23RecursiveDoublingKerneliiiiPfS_i_param_0];
	ld.param.u32 	%r30, [_Z23RecursiveDoublingKerneliiiiPfS_i_param_1];
	ld.param.u64 	%rd11, [_Z23RecursiveDoublingKerneliiiiPfS_i_param_4];
	ld.param.u64 	%rd12, [_Z23RecursiveDoublingKerneliiiiPfS_i_param_5];
	ld.param.u32 	%r31, [_Z23RecursiveDoublingKerneliiiiPfS_i_param_6];
	cvta.to.global.u64 	%rd1, %rd12;
	cvta.to.global.u64 	%rd2, %rd11;
	mov.u32 	%r1, %tid.x;
	mov.u32 	%r2, %tid.y;
	add.s32 	%r3, %r29, %r1;
	add.s32 	%r4, %r3, %r30;
	and.b32  	%r32, %r31, -2147483647;
	setp.ne.s32 	%p1, %r32, 1;
	@%p1 bra 	$L__BB0_13;
	sub.s32 	%r40, %r4, %r29;
	mul.wide.s32 	%rd47, %r40, 4;
	add.s64 	%rd48, %rd2, %rd47;
	ld.global.f32 	%f38, [%rd48];
	add.s64 	%rd49, %rd1, %rd47;
	ld.global.f32 	%f39, [%rd49];
	mul.wide.u32 	%rd50, %r1, 4;
	add.s64 	%rd51, %rd2, %rd50;
	ld.global.f32 	%f40, [%rd51];
	fma.rn.f32 	%f41, %f39, %f40, %f38;
	mul.wide.s32 	%rd3, %r29, 4;
	add.s64 	%rd52, %rd48, %rd3;
	st.global.f32 	[%rd52], %f41;
	ld.global.f32 	%f42, [%rd49];
	add.s64 	%rd53, %rd1, %rd50;
	ld.global.f32 	%f43, [%rd53];
	mul.f32 	%f44, %f42, %f43;
	add.s64 	%rd54, %rd49, %rd3;
	st.global.f32 	[%rd54], %f44;
	or.b32  	%r41, %r1, %r2;
	setp.ne.s32 	%p13, %r41, 0;
	setp.lt.s32 	%p14, %r30, 1;
	or.pred  	%p15, %p13, %p14;
	@%p15 bra 	$L__BB0_25;
	and.b32  	%r5, %r30, 7;
	setp.lt.u32 	%p16, %r30, 8;
	mov.b32 	%r48, 0;
	@%p16 bra 	$L__BB0_5;
	and.b32  	%r48, %r30, 2147483640;
	neg.s32 	%r44, %r48;
	add.s64 	%rd75, %rd1, 16;
	mov.u64 	%rd76, %rd2;
$L__BB0_4:
	.pragma "nounroll";
	ld.global.f32 	%f45, [%rd76];
	add.s64 	%rd55, %rd76, %rd3;
	st.global.f32 	[%rd55], %f45;
	ld.global.f32 	%f46, [%rd75+-16];
	add.s64 	%rd56, %rd75, %rd3;
	st.global.f32 	[%rd56+-16], %f46;
	ld.global.f32 	%f47, [%rd76+4];
	st.global.f32 	[%rd55+4], %f47;
	ld.global.f32 	%f48, [%rd75+-12];
	st.global.f32 	[%rd56+-12], %f48;
	ld.global.f32 	%f49, [%rd76+8];
	st.global.f32 	[%rd55+8], %f49;
	ld.global.f32 	%f50, [%rd75+-8];
	st.global.f32 	[%rd56+-8], %f50;
	ld.global.f32 	%f51, [%rd76+12];
	st.global.f32 	[%rd55+12], %f51;
	ld.global.f32 	%f52, [%rd75+-4];
	st.global.f32 	[%rd56+-4], %f52;
	ld.global.f32 	%f53, [%rd76+16];
	st.global.f32 	[%rd55+16], %f53;
	ld.global.f32 	%f54, [%rd75];
	st.global.f32 	[%rd56], %f54;
	ld.global.f32 	%f55, [%rd76+20];
	st.global.f32 	[%rd55+20], %f55;
	ld.global.f32 	%f56, [%rd75+4];
	st.global.f32 	[%rd56+4], %f56;
	ld.global.f32 	%f57, [%rd76+24];
	st.global.f32 	[%rd55+24], %f57;
	ld.global.f32 	%f58, [%rd75+8];
	st.global.f32 	[%rd56+8], %f58;
	ld.global.f32 	%f59, [%rd76+28];
	st.global.f32 	[%rd55+28], %f59;
	ld.global.f32 	%f60, [%rd75+12];
	st.global.f32 	[%rd56+12], %f60;
	add.s32 	%r44, %r44, 8;
	add.s64 	%rd76, %rd76, 32;
	add.s64 	%rd75, %rd75, 32;
	setp.eq.s32 	%p17, %r44, 0;
	@%p17 bra 	$L__BB0_5;
	bra.uni 	$L__BB0_4;
$L__BB0_5:
	setp.eq.s32 	%p18, %r5, 0;
	@%p18 bra 	$L__BB0_25;
	and.b32  	%r18, %r30, 3;
	setp.lt.u32 	%p19, %r5, 4;
	@%p19 bra 	$L__BB0_8;
	mul.wide.u32 	%rd57, %r48, 4;
	add.s64 	%rd58, %rd2, %rd57;
	ld.global.f32 	%f61, [%rd58];
	add.s64 	%rd60, %rd58, %rd3;
	st.global.f32 	[%rd60], %f61;
	add.s64 	%rd61, %rd1, %rd57;
	ld.global.f32 	%f62, [%rd61];
	add.s64 	%rd62, %rd61, %rd3;
	st.global.f32 	[%rd62], %f62;
	ld.global.f32 	%f63, [%rd58+4];
	st.global.f32 	[%rd60+4], %f63;
	ld.global.f32 	%f64, [%rd61+4];
	st.global.f32 	[%rd62+4], %f64;
	ld.global.f32 	%f65, [%rd58+8];
	st.global.f32 	[%rd60+8], %f65;
	ld.global.f32 	%f66, [%rd61+8];
	st.global.f32 	[%rd62+8], %f66;
	ld.global.f32 	%f67, [%rd58+12];
	st.global.f32 	[%rd60+12], %f67;
	ld.global.f32 	%f68, [%rd61+12];
	st.global.f32 	[%rd62+12], %f68;
	add.s32 	%r48, %r48, 4;
$L__BB0_8:
	setp.eq.s32 	%p20, %r18, 0;
	@%p20 bra 	$L__BB0_25;
	setp.eq.s32 	%p21, %r18, 1;
	@%p21 bra 	$L__BB0_11;
	mul.wide.u32 	%rd63, %r48, 4;
	add.s64 	%rd64, %rd2, %rd63;
	ld.global.f32 	%f69, [%rd64];
	add.s64 	%rd66, %rd64, %rd3;
	st.global.f32 	[%rd66], %f69;
	add.s64 	%rd67, %rd1, %rd63;
	ld.global.f32 	%f70, [%rd67];
	add.s64 	%rd68, %rd67, %rd3;
	st.global.f32 	[%rd68], %f70;
	ld.global.f32 	%f71, [%rd64+4];
	st.global.f32 	[%rd66+4], %f71;
	ld.global.f32 	%f72, [%rd67+4];
	st.global.f32 	[%rd68+4], %f72;
	add.s32 	%r48, %r48, 2;
$L__BB0_11:
	and.b32  	%r43, %r30, 1;
	setp.eq.b32 	%p22, %r43, 1;
	not.pred 	%p23, %p22;
	@%p23 bra 	$L__BB0_25;
	mul.wide.u32 	%rd69, %r48, 4;
	add.s64 	%rd70, %rd2, %rd69;
	ld.global.f32 	%f73, [%rd70];
	add.s64 	%rd72, %rd70, %rd3;
	st.global.f32 	[%rd72], %f73;
	add.s64 	%rd73, %rd1, %rd69;
	ld.global.f32 	%f74, [%rd73];
	add.s64 	%rd74, %rd73, %rd3;
	st.global.f32 	[%rd74], %f74;
	bra.uni 	$L__BB0_25;
$L__BB0_13:
	mul.wide.s32 	%rd13, %r4, 4;
	add.s64 	%rd14, %rd2, %rd13;
	ld.global.f32 	%f1, [%rd14];
	add.s64 	%rd15, %rd1, %rd13;
	ld.global.f32 	%f2, [%rd15];
	mul.wide.s32 	%rd16, %r3, 4;
	add.s64 	%rd17, %rd2, %rd16;
	ld.global.f32 	%f3, [%rd17];
	fma.rn.f32 	%f4, %f2, %f3, %f1;
	sub.s32 	%r33, %r4, %r29;
	mul.wide.s32 	%rd18, %r33, 4;
	add.s64 	%rd19, %rd2, %rd18;
	st.global.f32 	[%rd19], %f4;
	ld.global.f32 	%f5, [%rd15];
	add.s64 	%rd20, %rd1, %rd16;
	ld.global.f32 	%f6, [%rd20];
	mul.f32 	%f7, %f5, %f6;
	add.s64 	%rd21, %rd1, %rd18;
	st.global.f32 	[%rd21], %f7;
	or.b32  	%r34, %r1, %r2;
	setp.ne.s32 	%p2, %r34, 0;
	setp.lt.s32 	%p3, %r30, 1;
	or.pred  	%p4, %p2, %p3;
	@%p4 bra 	$L__BB0_25;
	and.b32  	%r10, %r30, 7;
	setp.lt.u32 	%p5, %r30, 8;
	mov.b32 	%r51, 0;
	@%p5 bra 	$L__BB0_17;
	and.b32  	%r51, %r30, 2147483640;
	neg.s32 	%r46, %r51;
	mov.b64 	%rd77, 0;
	mov.u32 	%r45, %r29;
$L__BB0_16:
	.pragma "nounroll";
	mul.wide.s32 	%rd23, %r45, 4;
	add.s64 	%rd24, %rd23, 16;
	add.s64 	%rd25, %rd2, %rd24;
	ld.global.f32 	%f8, [%rd25+-16];
	add.s64 	%rd26, %rd2, %rd77;
	st.global.f32 	[%rd26], %f8;
	add.s64 	%rd27, %rd1, %rd24;
	ld.global.f32 	%f9, [%rd27+-16];
	add.s64 	%rd28, %rd1, %rd77;
	st.global.f32 	[%rd28], %f9;
	ld.global.f32 	%f10, [%rd25+-12];
	st.global.f32 	[%rd26+4], %f10;
	ld.global.f32 	%f11, [%rd27+-12];
	st.global.f32 	[%rd28+4], %f11;
	ld.global.f32 	%f12, [%rd25+-8];
	st.global.f32 	[%rd26+8], %f12;
	ld.global.f32 	%f13, [%rd27+-8];
	st.global.f32 	[%rd28+8], %f13;
	ld.global.f32 	%f14, [%rd25+-4];
	st.global.f32 	[%rd26+12], %f14;
	ld.global.f32 	%f15, [%rd27+-4];
	st.global.f32 	[%rd28+12], %f15;
	ld.global.f32 	%f16, [%rd25];
	st.global.f32 	[%rd26+16], %f16;
	ld.global.f32 	%f17, [%rd27];
	st.global.f32 	[%rd28+16], %f17;
	ld.global.f32 	%f18, [%rd25+4];
	st.global.f32 	[%rd26+20], %f18;
	ld.global.f32 	%f19, [%rd27+4];
	st.global.f32 	[%rd28+20], %f19;
	ld.global.f32 	%f20, [%rd25+8];
	st.global.f32 	[%rd26+24], %f20;
	ld.global.f32 	%f21, [%rd27+8];
	st.global.f32 	[%rd28+24], %f21;
	ld.global.f32 	%f22, [%rd25+12];
	st.global.f32 	[%rd26+28], %f22;
	ld.global.f32 	%f23, [%rd27+12];
	st.global.f32 	[%rd28+28], %f23;
	add.s32 	%r46, %r46, 8;
	add.s32 	%r45, %r45, 8;
	add.s64 	%rd77, %rd77, 32;
	setp.eq.s32 	%p6, %r46, 0;
	@%p6 bra 	$L__BB0_17;
	bra.uni 	$L__BB0_16;
$L__BB0_17:
	setp.eq.s32 	%p7, %r10, 0;
	@%p7 bra 	$L__BB0_25;
	and.b32  	%r24, %r30, 3;
	setp.lt.u32 	%p8, %r10, 4;
	@%p8 bra 	$L__BB0_20;
	add.s32 	%r36, %r51, %r29;
	mul.wide.s32 	%rd29, %r36, 4;
	add.s64 	%rd30, %rd2, %rd29;
	ld.global.f32 	%f24, [%rd30];
	mul.wide.u32 	%rd31, %r51, 4;
	add.s64 	%rd32, %rd2, %rd31;
	st.global.f32 	[%rd32], %f24;
	add.s64 	%rd33, %rd1, %rd29;
	ld.global.f32 	%f25, [%rd33];
	add.s64 	%rd34, %rd1, %rd31;
	st.global.f32 	[%rd34], %f25;
	ld.global.f32 	%f26, [%rd30+4];
	st.global.f32 	[%rd32+4], %f26;
	ld.global.f32 	%f27, [%rd33+4];
	st.global.f32 	[%rd34+4], %f27;
	ld.global.f32 	%f28, [%rd30+8];
	st.global.f32 	[%rd32+8], %f28;
	ld.global.f32 	%f29, [%rd33+8];
	st.global.f32 	[%rd34+8], %f29;
	ld.global.f32 	%f30, [%rd30+12];
	st.global.f32 	[%rd32+12], %f30;
	ld.global.f32 	%f31, [%rd33+12];
	st.global.f32 	[%rd34+12], %f31;
	add.s32 	%r51, %r51, 4;
$L__BB0_20:
	setp.eq.s32 	%p9, %r24, 0;
	@%p9 bra 	$L__BB0_25;
	setp.eq.s32 	%p10, %r24, 1;
	@%p10 bra 	$L__BB0_23;
	add.s32 	%r37, %r51, %r29;
	mul.wide.s32 	%rd35, %r37, 4;
	add.s64 	%rd36, %rd2, %rd35;
	ld.global.f32 	%f32, [%rd36];
	mul.wide.u32 	%rd37, %r51, 4;
	add.s64 	%rd38, %rd2, %rd37;
	st.global.f32 	[%rd38], %f32;
	add.s64 	%rd39, %rd1, %rd35;
	ld.global.f32 	%f33, [%rd39];
	add.s64 	%rd40, %rd1, %rd37;
	st.global.f32 	[%rd40], %f33;
	ld.global.f32 	%f34, [%rd36+4];
	st.global.f32 	[%rd38+4], %f34;
	ld.global.f32 	%f35, [%rd39+4];
	st.global.f32 	[%rd40+4], %f35;
	add.s32 	%r51, %r51, 2;
$L__BB0_23:
	and.b32  	%r38, %r30, 1;
	setp.eq.b32 	%p11, %r38, 1;
	not.pred 	%p12, %p11;
	@%p12 bra 	$L__BB0_25;
	add.s32 	%r39, %r51, %r29;
	mul.wide.s32 	%rd41, %r39, 4;
	add.s64 	%rd42, %rd2, %rd41;
	ld.global.f32 	%f36, [%rd42];
	mul.wide.u32 	%rd43, %r51, 4;
	add.s64 	%rd44, %rd2, %rd43;
	st.global.f32 	[%rd44], %f36;
	add.s64 	%rd45, %rd1, %rd41;
	ld.global.f32 	%f37, [%rd45];
	add.s64 	%rd46, %rd1, %rd43;
	st.global.f32 	[%rd46], %f37;
$L__BB0_25:
	bar.sync 	0;
	ret;

}
	// .globl	_Z34LoopingbackRecursiveDoublingKerneliiiiPfS_i
.visible .entry _Z34LoopingbackRecursiveDoublingKerneliiiiPfS_i(
	.param .u32 _Z34LoopingbackRecursiveDoublingKerneliiiiPfS_i_param_0,
	.param .u32 _Z34LoopingbackRecursiveDoublingKerneliiiiPfS_i_param_1,
	.param .u32 _Z34LoopingbackRecursiveDoublingKerneliiiiPfS_i_param_2,
	.param .u32 _Z34LoopingbackRecursiveDoublingKerneliiiiPfS_i_param_3,
	.param .u64 .ptr .align 1 _Z34LoopingbackRecursiveDoublingKerneliiiiPfS_i_param_4,
	.param .u64 .ptr .align 1 _Z34LoopingbackRecursiveDoublingKerneliiiiPfS_i_param_5,
	.param .u32 _Z34LoopingbackRecursiveDoublingKerneliiiiPfS_i_param_6
)
{
	.reg .pred 	%p<24>;
	.reg .b32 	%r<70>;
	.reg .b32 	%f<75>;
	.reg .b64 	%rd<74>;

	ld.param.u32 	%r35, [_Z34LoopingbackRecursiveDoublingKerneliiiiPfS_i_param_0];
	ld.param.u32 	%r36, [_Z34LoopingbackRecursiveDoublingKerneliiiiPfS_i_param_1];
	ld.param.u64 	%rd7, [_Z34LoopingbackRecursiveDoublingKerneliiiiPfS_i_param_4];
	ld.param.u64 	%rd8, [_Z34LoopingbackRecursiveDoublingKerneliiiiPfS_i_param_5];
	ld.param.u32 	%r37, [_Z34LoopingbackRecursiveDoublingKerneliiiiPfS_i_param_6];
	cvta.to.global.u64 	%rd1, %rd8;
	cvta.to.global.u64 	%rd2, %rd7;
	mov.u32 	%r1, %tid.x;
	mov.u32 	%r2, %tid.y;
	add.s32 	%r3, %r35, %r1;
	and.b32  	%r38, %r37, -2147483647;
	setp.ne.s32 	%p1, %r38, 1;
	@%p1 bra 	$L__BB1_13;
	mul.wide.u32 	%rd42, %r1, 4;
	add.s64 	%rd43, %rd2, %rd42;
	ld.global.f32 	%f38, [%rd43];
	mul.wide.s32 	%rd44, %r36, 4;
	add.s64 	%rd45, %rd43, %rd44;
	ld.global.f32 	%f39, [%rd45];
	add.s64 	%rd46, %rd1, %rd42;
	ld.global.f32 	%f40, [%rd46];
	fma.rn.f32 	%f41, %f39, %f40, %f38;
	mul.wide.s32 	%rd47, %r3, 4;
	add.s64 	%rd48, %rd2, %rd47;
	st.global.f32 	[%rd48], %f41;
	ld.global.f32 	%f42, [%rd46];
	add.s64 	%rd49, %rd46, %rd44;
	ld.global.f32 	%f43, [%rd49];
	mul.f32 	%f44, %f42, %f43;
	add.s64 	%rd50, %rd1, %rd47;
	st.global.f32 	[%rd50], %f44;
	or.b32  	%r51, %r1, %r2;
	setp.ne.s32 	%p13, %r51, 0;
	sub.s32 	%r64, %r35, %r36;
	setp.lt.s32 	%p14, %r36, 1;
	or.pred  	%p15, %p13, %p14;
	@%p15 bra 	$L__BB1_25;
	sub.s32 	%r52, %r35, %r36;
	add.s32 	%r53, %r52, 1;
	max.s32 	%r54, %r35, %r53;
	add.s32 	%r55, %r36, %r54;
	sub.s32 	%r5, %r55, %r35;
	and.b32  	%r6, %r5, 7;
	sub.s32 	%r56, %r35, %r55;
	setp.gt.u32 	%p16, %r56, -8;
	@%p16 bra 	$L__BB1_5;
	and.b32  	%r57, %r5, -8;
	neg.s32 	%r59, %r57;
	mul.wide.s32 	%rd3, %r35, 4;
	add.s64 	%rd4, %rd1, 16;
$L__BB1_4:
	.pragma "nounroll";
	mul.wide.s32 	%rd51, %r64, 4;
	add.s64 	%rd52, %rd2, %rd51;
	add.s64 	%rd53, %rd4, %rd51;
	ld.global.f32 	%f45, [%rd52];
	add.s64 	%rd54, %rd52, %rd3;
	st.global.f32 	[%rd54], %f45;
	ld.global.f32 	%f46, [%rd53+-16];
	add.s64 	%rd55, %rd53, %rd3;
	st.global.f32 	[%rd55+-16], %f46;
	ld.global.f32 	%f47, [%rd52+4];
	st.global.f32 	[%rd54+4], %f47;
	ld.global.f32 	%f48, [%rd53+-12];
	st.global.f32 	[%rd55+-12], %f48;
	ld.global.f32 	%f49, [%rd52+8];
	st.global.f32 	[%rd54+8], %f49;
	ld.global.f32 	%f50, [%rd53+-8];
	st.global.f32 	[%rd55+-8], %f50;
	ld.global.f32 	%f51, [%rd52+12];
	st.global.f32 	[%rd54+12], %f51;
	ld.global.f32 	%f52, [%rd53+-4];
	st.global.f32 	[%rd55+-4], %f52;
	ld.global.f32 	%f53, [%rd52+16];
	st.global.f32 	[%rd54+16], %f53;
	ld.global.f32 	%f54, [%rd53];
	st.global.f32 	[%rd55], %f54;
	ld.global.f32 	%f55, [%rd52+20];
	st.global.f32 	[%rd54+20], %f55;
	ld.global.f32 	%f56, [%rd53+4];
	st.global.f32 	[%rd55+4], %f56;
	ld.global.f32 	%f57, [%rd52+24];
	st.global.f32 	[%rd54+24], %f57;
	ld.global.f32 	%f58, [%rd53+8];
	st.global.f32 	[%rd55+8], %f58;
	ld.global.f32 	%f59, [%rd52+28];
	st.global.f32 	[%rd54+28], %f59;
	ld.global.f32 	%f60, [%rd53+12];
	st.global.f32 	[%rd55+12], %f60;
	add.s32 	%r64, %r64, 8;
	add.s32 	%r59, %r59, 8;
	setp.eq.s32 	%p17, %r59, 0;
	@%p17 bra 	$L__BB1_5;
	bra.uni 	$L__BB1_4;
$L__BB1_5:
	setp.eq.s32 	%p18, %r6, 0;
	@%p18 bra 	$L__BB1_25;
	and.b32  	%r24, %r5, 3;
	setp.lt.u32 	%p19, %r6, 4;
	@%p19 bra 	$L__BB1_8;
	mul.wide.s32 	%rd56, %r64, 4;
	add.s64 	%rd57, %rd2, %rd56;
	ld.global.f32 	%f61, [%rd57];
	mul.wide.s32 	%rd58, %r35, 4;
	add.s64 	%rd59, %rd57, %rd58;
	st.global.f32 	[%rd59], %f61;
	add.s64 	%rd60, %rd1, %rd56;
	ld.global.f32 	%f62, [%rd60];
	add.s64 	%rd61, %rd60, %rd58;
	st.global.f32 	[%rd61], %f62;
	ld.global.f32 	%f63, [%rd57+4];
	st.global.f32 	[%rd59+4], %f63;
	ld.global.f32 	%f64, [%rd60+4];
	st.global.f32 	[%rd61+4], %f64;
	ld.global.f32 	%f65, [%rd57+8];
	st.global.f32 	[%rd59+8], %f65;
	ld.global.f32 	%f66, [%rd60+8];
	st.global.f32 	[%rd61+8], %f66;
	ld.global.f32 	%f67, [%rd57+12];
	st.global.f32 	[%rd59+12], %f67;
	ld.global.f32 	%f68, [%rd60+12];
	st.global.f32 	[%rd61+12], %f68;
	add.s32 	%r64, %r64, 4;
$L__BB1_8:
	setp.eq.s32 	%p20, %r24, 0;
	@%p20 bra 	$L__BB1_25;
	setp.eq.s32 	%p21, %r24, 1;
	@%p21 bra 	$L__BB1_11;
	mul.wide.s32 	%rd62, %r64, 4;
	add.s64 	%rd63, %rd2, %rd62;
	ld.global.f32 	%f69, [%rd63];
	mul.wide.s32 	%rd64, %r35, 4;
	add.s64 	%rd65, %rd63, %rd64;
	st.global.f32 	[%rd65], %f69;
	add.s64 	%rd66, %rd1, %rd62;
	ld.global.f32 	%f70, [%rd66];
	add.s64 	%rd67, %rd66, %rd64;
	st.global.f32 	[%rd67], %f70;
	ld.global.f32 	%f71, [%rd63+4];
	st.global.f32 	[%rd65+4], %f71;
	ld.global.f32 	%f72, [%rd66+4];
	st.global.f32 	[%rd67+4], %f72;
	add.s32 	%r64, %r64, 2;
$L__BB1_11:
	and.b32  	%r58, %r5, 1;
	setp.eq.b32 	%p22, %r58, 1;
	not.pred 	%p23, %p22;
	@%p23 bra 	$L__BB1_25;
	mul.wide.s32 	%rd68, %r64, 4;
	add.s64 	%rd69, %rd2, %rd68;
	ld.global.f32 	%f73, [%rd69];
	mul.wide.s32 	%rd70, %r35, 4;
	add.s64 	%rd71, %rd69, %rd70;
	st.global.f32 	[%rd71], %f73;
	add.s64 	%rd72, %rd1, %rd68;
	ld.global.f32 	%f74, [%rd72];
	add.s64 	%rd73, %rd72, %rd70;
	st.global.f32 	[%rd73], %f74;
	bra.uni 	$L__BB1_25;
$L__BB1_13:
	mul.wide.s32 	%rd9, %r3, 4;
	add.s64 	%rd10, %rd2, %rd9;
	ld.global.f32 	%f1, [%rd10];
	mul.wide.s32 	%rd11, %r36, 4;
	add.s64 	%rd12, %rd10, %rd11;
	ld.global.f32 	%f2, [%rd12];
	add.s64 	%rd13, %rd1, %rd9;
	ld.global.f32 	%f3, [%rd13];
	fma.rn.f32 	%f4, %f2, %f3, %f1;
	mul.wide.u32 	%rd14, %r1, 4;
	add.s64 	%rd15, %rd2, %rd14;
	st.global.f32 	[%rd15], %f4;
	ld.global.f32 	%f5, [%rd13];
	add.s64 	%rd16, %rd13, %rd11;
	ld.global.f32 	%f6, [%rd16];
	mul.f32 	%f7, %f5, %f6;
	add.s64 	%rd17, %rd1, %rd14;
	st.global.f32 	[%rd17], %f7;
	or.b32  	%r39, %r1, %r2;
	setp.ne.s32 	%p2, %r39, 0;
	sub.s32 	%r67, %r35, %r36;
	setp.lt.s32 	%p3, %r36, 1;
	or.pred  	%p4, %p2, %p3;
	@%p4 bra 	$L__BB1_25;
	sub.s32 	%r40, %r35, %r36;
	add.s32 	%r41, %r40, 1;
	max.s32 	%r42, %r35, %r41;
	add.s32 	%r43, %r36, %r42;
	sub.s32 	%r13, %r43, %r35;
	and.b32  	%r14, %r13, 7;
	sub.s32 	%r44, %r35, %r43;
	setp.gt.u32 	%p5, %r44, -8;
	@%p5 bra 	$L__BB1_17;
	and.b32  	%r45, %r13, -8;
	neg.s32 	%r62, %r45;
	add.s64 	%rd5, %rd2, 16;
	shl.b32 	%r46, %r35, 1;
	sub.s32 	%r61, %r46, %r36;
	add.s64 	%rd6, %rd1, 16;
$L__BB1_16:
	.pragma "nounroll";
	mul.wide.s32 	%rd18, %r61, 4;
	add.s64 	%rd19, %rd5, %rd18;
	add.s64 	%rd20, %rd6, %rd18;
	mul.wide.s32 	%rd21, %r67, 4;
	add.s64 	%rd22, %rd5, %rd21;
	add.s64 	%rd23, %rd6, %rd21;
	ld.global.f32 	%f8, [%rd19+-16];
	st.global.f32 	[%rd22+-16], %f8;
	ld.global.f32 	%f9, [%rd20+-16];
	st.global.f32 	[%rd23+-16], %f9;
	ld.global.f32 	%f10, [%rd19+-12];
	st.global.f32 	[%rd22+-12], %f10;
	ld.global.f32 	%f11, [%rd20+-12];
	st.global.f32 	[%rd23+-12], %f11;
	ld.global.f32 	%f12, [%rd19+-8];
	st.global.f32 	[%rd22+-8], %f12;
	ld.global.f32 	%f13, [%rd20+-8];
	st.global.f32 	[%rd23+-8], %f13;
	ld.global.f32 	%f14, [%rd19+-4];
	st.global.f32 	[%rd22+-4], %f14;
	ld.global.f32 	%f15, [%rd20+-4];
	st.global.f32 	[%rd23+-4], %f15;
	ld.global.f32 	%f16, [%rd19];
	st.global.f32 	[%rd22], %f16;
	ld.global.f32 	%f17, [%rd20];
	st.global.f32 	[%rd23], %f17;
	ld.global.f32 	%f18, [%rd19+4];
	st.global.f32 	[%rd22+4], %f18;
	ld.global.f32 	%f19, [%rd20+4];
	st.global.f32 	[%rd23+4], %f19;
	ld.global.f32 	%f20, [%rd19+8];
	st.global.f32 	[%rd22+8], %f20;
	ld.global.f32 	%f21, [%rd20+8];
	st.global.f32 	[%rd23+8], %f21;
	ld.global.f32 	%f22, [%rd19+12];
	st.global.f32 	[%rd22+12], %f22;
	ld.global.f32 	%f23, [%rd20+12];
	st.global.f32 	[%rd23+12], %f23;
	add.s32 	%r67, %r67, 8;
	add.s32 	%r62, %r62, 8;
	add.s32 	%r61, %r61, 8;
	setp.eq.s32 	%p6, %r62, 0;
	@%p6 bra 	$L__BB1_17;
	bra.uni 	$L__BB1_16;
$L__BB1_17:
	setp.eq.s32 	%p7, %r14, 0;
	@%p7 bra 	$L__BB1_25;
	and.b32  	%r30, %r13, 3;
	setp.lt.u32 	%p8, %r14, 4;
	@%p8 bra 	$L__BB1_20;
	add.s32 	%r47, %r67, %r35;
	mul.wide.s32 	%rd24, %r47, 4;
	add.s64 	%rd25, %rd2, %rd24;
	ld.global.f32 	%f24, [%rd25];
	mul.wide.s32 	%rd26, %r67, 4;
	add.s64 	%rd27, %rd2, %rd26;
	st.global.f32 	[%rd27], %f24;
	add.s64 	%rd28, %rd1, %rd24;
	ld.global.f32 	%f25, [%rd28];
	add.s64 	%rd29, %rd1, %rd26;
	st.global.f32 	[%rd29], %f25;
	ld.global.f32 	%f26, [%rd25+4];
	st.global.f32 	[%rd27+4], %f26;
	ld.global.f32 	%f27, [%rd28+4];
	st.global.f32 	[%rd29+4], %f27;
	ld.global.f32 	%f28, [%rd25+8];
	st.global.f32 	[%rd27+8], %f28;
	ld.global.f32 	%f29, [%rd28+8];
	st.global.f32 	[%rd29+8], %f29;
	ld.global.f32 	%f30, [%rd25+12];
	st.global.f32 	[%rd27+12], %f30;
	ld.global.f32 	%f31, [%rd28+12];
	st.global.f32 	[%rd29+12], %f31;
	add.s32 	%r67, %r67, 4;
$L__BB1_20:
	setp.eq.s32 	%p9, %r30, 0;
	@%p9 bra 	$L__BB1_25;
	setp.eq.s32 	%p10, %r30, 1;
	@%p10 bra 	$L__BB1_23;
	add.s32 	%r48, %r67, %r35;
	mul.wide.s32 	%rd30, %r48, 4;
	add.s64 	%rd31, %rd2, %rd30;
	ld.global.f32 	%f32, [%rd31];
	mul.wide.s32 	%rd32, %r67, 4;
	add.s64 	%rd33, %rd2, %rd32;
	st.global.f32 	[%rd33], %f32;
	add.s64 	%rd34, %rd1, %rd30;
	ld.global.f32 	%f33, [%rd34];
	add.s64 	%rd35, %rd1, %rd32;
	st.global.f32 	[%rd35], %f33;
	ld.global.f32 	%f34, [%rd31+4];
	st.global.f32 	[%rd33+4], %f34;
	ld.global.f32 	%f35, [%rd34+4];
	st.global.f32 	[%rd35+4], %f35;
	add.s32 	%r67, %r67, 2;
$L__BB1_23:
	and.b32  	%r49, %r13, 1;
	setp.eq.b32 	%p11, %r49, 1;
	not.pred 	%p12, %p11;
	@%p12 bra 	$L__BB1_25;
	add.s32 	%r50, %r67, %r35;
	mul.wide.s32 	%rd36, %r50, 4;
	add.s64 	%rd37, %rd2, %rd36;
	ld.global.f32 	%f36, [%rd37];
	mul.wide.s32 	%rd38, %r67, 4;
	add.s64 	%rd39, %rd2, %rd38;
	st.global.f32 	[%rd39], %f36;
	add.s64 	%rd40, %rd1, %rd36;
	ld.global.f32 	%f37, [%rd40];
	add.s64 	%rd41, %rd1, %rd38;
	st.global.f32 	[%rd41], %f37;
$L__BB1_25:
	bar.sync 	0;
	ret;

}
	// .globl	_Z30MatrixVersionRecursiveDoublingiiiiPfS_iS_S_S_S_
.visible .entry _Z30MatrixVersionRecursiveDoublingiiiiPfS_iS_S_S_S_(
	.param .u32 _Z30MatrixVersionRecursiveDoublingiiiiPfS_iS_S_S_S__param_0,
	.param .u32 _Z30MatrixVersionRecursiveDoublingiiiiPfS_iS_S_S_S__param_1,
	.param .u32 _Z30MatrixVersionRecursiveDoublingiiiiPfS_iS_S_S_S__param_2,
	.param .u32 _Z30MatrixVersionRecursiveDoublingiiiiPfS_iS_S_S_S__param_3,
	.param .u64 .ptr .align 1 _Z30MatrixVersionRecursiveDoublingiiiiPfS_iS_S_S_S__param_4,
	.param .u64 .ptr .align 1 _Z30MatrixVersionRecursiveDoublingiiiiPfS_iS_S_S_S__param_5,
	.param .u32 _Z30MatrixVersionRecursiveDoublingiiiiPfS_iS_S_S_S__param_6,
	.param .u64 .ptr .align 1 _Z30MatrixVersionRecursiveDoublingiiiiPfS_iS_S_S_S__param_7,
	.param .u64 .ptr .align 1 _Z30MatrixVersionRecursiveDoublingiiiiPfS_iS_S_S_S__param_8,
	.param .u64 .ptr .align 1 _Z30MatrixVersionRecursiveDoublingiiiiPfS_iS_S_S_S__param_9,
	.param .u64 .ptr .align 1 _Z30MatrixVersionRecursiveDoublingiiiiPfS_iS_S_S_S__param_10
)
{
	.reg .pred 	%p<16>;
	.reg .b32 	%r<66>;
	.reg .b32 	%f<159>;
	.reg .b64 	%rd<92>;

	ld.param.u32 	%r26, [_Z30MatrixVersionRecursiveDoublingiiiiPfS_iS_S_S_S__param_0];
	ld.param.u32 	%r27, [_Z30MatrixVersionRecursiveDoublingiiiiPfS_iS_S_S_S__param_1];
	ld.param.u64 	%rd16, [_Z30MatrixVersionRecursiveDoublingiiiiPfS_iS_S_S_S__param_4];
	ld.param.u64 	%rd17, [_Z30MatrixVersionRecursiveDoublingiiiiPfS_iS_S_S_S__param_5];
	ld.param.u32 	%r28, [_Z30MatrixVersionRecursiveDoublingiiiiPfS_iS_S_S_S__param_6];
	cvta.to.global.u64 	%rd1, %rd17;
	cvta.to.global.u64 	%rd2, %rd16;
	mov.u32 	%r1, %tid.x;
	shl.b32 	%r2, %r26, 1;
	add.s32 	%r29, %r27, %r1;
	shl.b32 	%r3, %r29, 1;
	shl.b32 	%r4, %r29, 2;
	add.s32 	%r5, %r4, %r2;
	and.b32  	%r30, %r28, -2147483647;
	setp.ne.s32 	%p1, %r30, 1;
	@%p1 bra 	$L__BB2_10;
	mul.wide.s32 	%rd57, %r3, 4;
	add.s64 	%rd58, %rd2, %rd57;
	ld.global.f32 	%f79, [%rd58];
	mul.wide.s32 	%rd59, %r4, 4;
	add.s64 	%rd60, %rd1, %rd59;
	ld.global.f32 	%f80, [%rd60];
	shl.b32 	%r47, %r1, 1;
	mul.wide.u32 	%rd61, %r47, 4;
	add.s64 	%rd62, %rd2, %rd61;
	ld.global.f32 	%f81, [%rd62];
	fma.rn.f32 	%f82, %f80, %f81, %f79;
	ld.global.f32 	%f83, [%rd60+4];
	ld.global.f32 	%f84, [%rd62+4];
	fma.rn.f32 	%f85, %f83, %f84, %f82;
	mul.wide.s32 	%rd3, %r26, 4;
	add.s64 	%rd63, %rd58, %rd3;
	st.global.f32 	[%rd63], %f85;
	ld.global.f32 	%f86, [%rd58+4];
	ld.global.f32 	%f87, [%rd60+8];
	ld.global.f32 	%f88, [%rd62];
	fma.rn.f32 	%f89, %f87, %f88, %f86;
	ld.global.f32 	%f90, [%rd60+12];
	ld.global.f32 	%f91, [%rd62+4];
	fma.rn.f32 	%f92, %f90, %f91, %f89;
	st.global.f32 	[%rd63+4], %f92;
	shl.b32 	%r48, %r1, 2;
	ld.global.f32 	%f93, [%rd60];
	mul.wide.u32 	%rd64, %r48, 4;
	add.s64 	%rd65, %rd1, %rd64;
	ld.global.f32 	%f94, [%rd65];
	ld.global.f32 	%f95, [%rd60+4];
	ld.global.f32 	%f96, [%rd65+8];
	mul.f32 	%f97, %f95, %f96;
	fma.rn.f32 	%f98, %f93, %f94, %f97;
	mul.wide.s32 	%rd66, %r5, 4;
	add.s64 	%rd67, %rd1, %rd66;
	st.global.f32 	[%rd67], %f98;
	ld.global.f32 	%f99, [%rd60];
	ld.global.f32 	%f100, [%rd65+4];
	ld.global.f32 	%f101, [%rd60+4];
	ld.global.f32 	%f102, [%rd65+12];
	mul.f32 	%f103, %f101, %f102;
	fma.rn.f32 	%f104, %f99, %f100, %f103;
	st.global.f32 	[%rd67+4], %f104;
	ld.global.f32 	%f105, [%rd60+8];
	ld.global.f32 	%f106, [%rd65];
	ld.global.f32 	%f107, [%rd60+12];
	ld.global.f32 	%f108, [%rd65+8];
	mul.f32 	%f109, %f107, %f108;
	fma.rn.f32 	%f110, %f105, %f106, %f109;
	st.global.f32 	[%rd67+8], %f110;
	ld.global.f32 	%f111, [%rd60+8];
	ld.global.f32 	%f112, [%rd65+4];
	ld.global.f32 	%f113, [%rd60+12];
	ld.global.f32 	%f114, [%rd65+12];
	mul.f32 	%f115, %f113, %f114;
	fma.rn.f32 	%f116, %f111, %f112, %f115;
	st.global.f32 	[%rd67+12], %f116;
	setp.lt.s32 	%p9, %r27, 1;
	@%p9 bra 	$L__BB2_19;
	and.b32  	%r6, %r27, 3;
	setp.lt.u32 	%p10, %r27, 4;
	mov.b32 	%r63, 0;
	@%p10 bra 	$L__BB2_5;
	and.b32  	%r63, %r27, 2147483644;
	neg.s32 	%r58, %r63;
	add.s64 	%rd88, %rd1, 60;
	mul.wide.s32 	%rd5, %r2, 4;
	mov.u64 	%rd89, %rd2;
$L__BB2_4:
	.pragma "nounroll";
	ld.global.f32 	%f117, [%rd89];
	add.s64 	%rd68, %rd89, %rd3;
	st.global.f32 	[%rd68], %f117;
	ld.global.f32 	%f118, [%rd89+4];
	st.global.f32 	[%rd68+4], %f118;
	ld.global.f32 	%f119, [%rd88+-60];
	add.s64 	%rd69, %rd88, %rd5;
	st.global.f32 	[%rd69+-60], %f119;
	ld.global.f32 	%f120, [%rd88+-56];
	st.global.f32 	[%rd69+-56], %f120;
	ld.global.f32 	%f121, [%rd88+-52];
	st.global.f32 	[%rd69+-52], %f121;
	ld.global.f32 	%f122, [%rd88+-48];
	st.global.f32 	[%rd69+-48], %f122;
	ld.global.f32 	%f123, [%rd89+8];
	st.global.f32 	[%rd68+8], %f123;
	ld.global.f32 	%f124, [%rd89+12];
	st.global.f32 	[%rd68+12], %f124;
	ld.global.f32 	%f125, [%rd88+-44];
	st.global.f32 	[%rd69+-44], %f125;
	ld.global.f32 	%f126, [%rd88+-40];
	st.global.f32 	[%rd69+-40], %f126;
	ld.global.f32 	%f127, [%rd88+-36];
	st.global.f32 	[%rd69+-36], %f127;
	ld.global.f32 	%f128, [%rd88+-32];
	st.global.f32 	[%rd69+-32], %f128;
	ld.global.f32 	%f129, [%rd89+16];
	st.global.f32 	[%rd68+16], %f129;
	ld.global.f32 	%f130, [%rd89+20];
	st.global.f32 	[%rd68+20], %f130;
	ld.global.f32 	%f131, [%rd88+-28];
	st.global.f32 	[%rd69+-28], %f131;
	ld.global.f32 	%f132, [%rd88+-24];
	st.global.f32 	[%rd69+-24], %f132;
	ld.global.f32 	%f133, [%rd88+-20];
	st.global.f32 	[%rd69+-20], %f133;
	ld.global.f32 	%f134, [%rd88+-16];
	st.global.f32 	[%rd69+-16], %f134;
	ld.global.f32 	%f135, [%rd89+24];
	st.global.f32 	[%rd68+24], %f135;
	ld.global.f32 	%f136, [%rd89+28];
	st.global.f32 	[%rd68+28], %f136;
	ld.global.f32 	%f137, [%rd88+-12];
	st.global.f32 	[%rd69+-12], %f137;
	ld.global.f32 	%f138, [%rd88+-8];
	st.global.f32 	[%rd69+-8], %f138;
	ld.global.f32 	%f139, [%rd88+-4];
	st.global.f32 	[%rd69+-4], %f139;
	ld.global.f32 	%f140, [%rd88];
	st.global.f32 	[%rd69], %f140;
	add.s32 	%r58, %r58, 4;
	add.s64 	%rd89, %rd89, 32;
	add.s64 	%rd88, %rd88, 64;
	setp.eq.s32 	%p11, %r58, 0;
	@%p11 bra 	$L__BB2_5;
	bra.uni 	$L__BB2_4;
$L__BB2_5:
	setp.eq.s32 	%p12, %r6, 0;
	@%p12 bra 	$L__BB2_19;
	setp.eq.s32 	%p13, %r6, 1;
	@%p13 bra 	$L__BB2_8;
	shl.b32 	%r50, %r63, 1;
	mul.wide.u32 	%rd70, %r50, 4;
	add.s64 	%rd71, %rd2, %rd70;
	ld.global.f32 	%f141, [%rd71];
	add.s64 	%rd73, %rd71, %rd3;
	st.global.f32 	[%rd73], %f141;
	ld.global.f32 	%f142, [%rd71+4];
	st.global.f32 	[%rd73+4], %f142;
	shl.b32 	%r51, %r63, 2;
	mul.wide.u32 	%rd74, %r51, 4;
	add.s64 	%rd75, %rd1, %rd74;
	ld.global.f32 	%f143, [%rd75];
	add.s32 	%r52, %r51, %r2;
	mul.wide.s32 	%rd76, %r52, 4;
	add.s64 	%rd77, %rd1, %rd76;
	st.global.f32 	[%rd77], %f143;
	ld.global.f32 	%f144, [%rd75+4];
	st.global.f32 	[%rd77+4], %f144;
	ld.global.f32 	%f145, [%rd75+8];
	st.global.f32 	[%rd77+8], %f145;
	ld.global.f32 	%f146, [%rd75+12];
	st.global.f32 	[%rd77+12], %f146;
	ld.global.f32 	%f147, [%rd71+8];
	st.global.f32 	[%rd73+8], %f147;
	ld.global.f32 	%f148, [%rd71+12];
	st.global.f32 	[%rd73+12], %f148;
	add.s32 	%r53, %r51, 4;
	mul.wide.u32 	%rd78, %r53, 4;
	add.s64 	%rd79, %rd1, %rd78;
	ld.global.f32 	%f149, [%rd79];
	st.global.f32 	[%rd77+16], %f149;
	ld.global.f32 	%f150, [%rd79+4];
	st.global.f32 	[%rd77+20], %f150;
	ld.global.f32 	%f151, [%rd79+8];
	st.global.f32 	[%rd77+24], %f151;
	ld.global.f32 	%f152, [%rd79+12];
	st.global.f32 	[%rd77+28], %f152;
	add.s32 	%r63, %r63, 2;
$L__BB2_8:
	and.b32  	%r54, %r27, 1;
	setp.eq.b32 	%p14, %r54, 1;
	not.pred 	%p15, %p14;
	@%p15 bra 	$L__BB2_19;
	shl.b32 	%r55, %r63, 1;
	mul.wide.u32 	%rd80, %r55, 4;
	add.s64 	%rd81, %rd2, %rd80;
	ld.global.f32 	%f153, [%rd81];
	add.s64 	%rd83, %rd81, %rd3;
	st.global.f32 	[%rd83], %f153;
	ld.global.f32 	%f154, [%rd81+4];
	st.global.f32 	[%rd83+4], %f154;
	shl.b32 	%r56, %r63, 2;
	mul.wide.u32 	%rd84, %r56, 4;
	add.s64 	%rd85, %rd1, %rd84;
	ld.global.f32 	%f155, [%rd85];
	add.s32 	%r57, %r56, %r2;
	mul.wide.s32 	%rd86, %r57, 4;
	add.s64 	%rd87, %rd1, %rd86;
	st.global.f32 	[%rd87], %f155;
	ld.global.f32 	%f156, [%rd85+4];
	st.global.f32 	[%rd87+4], %f156;
	ld.global.f32 	%f157, [%rd85+8];
	st.global.f32 	[%rd87+8], %f157;
	ld.global.f32 	%f158, [%rd85+12];
	st.global.f32 	[%rd87+12], %f158;
	bra.uni 	$L__BB2_19;
$L__BB2_10:
	add.s32 	%r31, %r3, %r26;
	mul.wide.s32 	%rd18, %r31, 4;
	add.s64 	%rd19, %rd2, %rd18;
	ld.global.f32 	%f1, [%rd19];
	cvt.s64.s32 	%rd20, %r5;
	mul.wide.s32 	%rd21, %r5, 4;
	add.s64 	%rd22, %rd1, %rd21;
	ld.global.f32 	%f2, [%rd22];
	shl.b32 	%r32, %r1, 1;
	add.s32 	%r33, %r32, %r26;
	mul.wide.s32 	%rd23, %r33, 4;
	add.s64 	%rd24, %rd2, %rd23;
	ld.global.f32 	%f3, [%rd24];
	fma.rn.f32 	%f4, %f2, %f3, %f1;
	ld.global.f32 	%f5, [%rd22+4];
	ld.global.f32 	%f6, [%rd24+4];
	fma.rn.f32 	%f7, %f5, %f6, %f4;
	mul.wide.s32 	%rd25, %r3, 4;
	add.s64 	%rd26, %rd2, %rd25;
	st.global.f32 	[%rd26], %f7;
	ld.global.f32 	%f8, [%rd19+4];
	ld.global.f32 	%f9, [%rd22+8];
	ld.global.f32 	%f10, [%rd24];
	fma.rn.f32 	%f11, %f9, %f10, %f8;
	ld.global.f32 	%f12, [%rd22+12];
	ld.global.f32 	%f13, [%rd24+4];
	fma.rn.f32 	%f14, %f12, %f13, %f11;
	st.global.f32 	[%rd26+4], %f14;
	shl.b32 	%r34, %r1, 2;
	ld.global.f32 	%f15, [%rd22];
	add.s32 	%r35, %r34, %r2;
	mul.wide.s32 	%rd27, %r35, 4;
	add.s64 	%rd28, %rd1, %rd27;
	ld.global.f32 	%f16, [%rd28];
	ld.global.f32 	%f17, [%rd22+4];
	ld.global.f32 	%f18, [%rd28+8];
	mul.f32 	%f19, %f17, %f18;
	fma.rn.f32 	%f20, %f15, %f16, %f19;
	mul.wide.s32 	%rd29, %r4, 4;
	add.s64 	%rd30, %rd1, %rd29;
	st.global.f32 	[%rd30], %f20;
	ld.global.f32 	%f21, [%rd22];
	ld.global.f32 	%f22, [%rd28+4];
	ld.global.f32 	%f23, [%rd28+12];
	mul.f32 	%f24, %f17, %f23;
	fma.rn.f32 	%f25, %f21, %f22, %f24;
	cvt.s64.s32 	%rd31, %r2;
	sub.s64 	%rd32, %rd20, %rd31;
	shl.b64 	%rd33, %rd32, 2;
	add.s64 	%rd34, %rd1, %rd33;
	st.global.f32 	[%rd34+4], %f25;
	ld.global.f32 	%f26, [%rd22+8];
	ld.global.f32 	%f27, [%rd28];
	ld.global.f32 	%f28, [%rd22+12];
	ld.global.f32 	%f29, [%rd28+8];
	mul.f32 	%f30, %f28, %f29;
	fma.rn.f32 	%f31, %f26, %f27, %f30;
	st.global.f32 	[%rd34+8], %f31;
	ld.global.f32 	%f32, [%rd22+8];
	ld.global.f32 	%f33, [%rd28+4];
	ld.global.f32 	%f34, [%rd28+12];
	mul.f32 	%f35, %f28, %f34;
	fma.rn.f32 	%f36, %f32, %f33, %f35;
	st.global.f32 	[%rd34+12], %f36;
	setp.lt.s32 	%p2, %r27, 1;
	@%p2 bra 	$L__BB2_19;
	and.b32  	%r11, %r27, 3;
	setp.lt.u32 	%p3, %r27, 4;
	mov.b32 	%r65, 0;
	@%p3 bra 	$L__BB2_14;
	and.b32  	%r65, %r27, 2147483644;
	neg.s32 	%r61, %r65;
	add.s64 	%rd10, %rd2, 16;
	add.s64 	%rd11, %rd1, 32;
	mov.u64 	%rd90, %rd11;
	mov.u32 	%r59, %r2;
	mov.u64 	%rd91, %rd10;
	mov.u32 	%r60, %r26;
$L__BB2_13:
	.pragma "nounroll";
	mul.wide.s32 	%rd35, %r60, 4;
	add.s64 	%rd36, %rd10, %rd35;
	mul.wide.s32 	%rd37, %r59, 4;
	add.s64 	%rd38, %rd11, %rd37;
	ld.global.f32 	%f37, [%rd36+-16];
	st.global.f32 	[%rd91+-16], %f37;
	ld.global.f32 	%f38, [%rd36+-12];
	st.global.f32 	[%rd91+-12], %f38;
	ld.global.f32 	%f39, [%rd38+-32];
	st.global.f32 	[%rd90+-32], %f39;
	ld.global.f32 	%f40, [%rd38+-28];
	st.global.f32 	[%rd90+-28], %f40;
	ld.global.f32 	%f41, [%rd38+-24];
	st.global.f32 	[%rd90+-24], %f41;
	ld.global.f32 	%f42, [%rd38+-20];
	st.global.f32 	[%rd90+-20], %f42;
	ld.global.f32 	%f43, [%rd36+-8];
	st.global.f32 	[%rd91+-8], %f43;
	ld.global.f32 	%f44, [%rd36+-4];
	st.global.f32 	[%rd91+-4], %f44;
	ld.global.f32 	%f45, [%rd38+-16];
	st.global.f32 	[%rd90+-16], %f45;
	ld.global.f32 	%f46, [%rd38+-12];
	st.global.f32 	[%rd90+-12], %f46;
	ld.global.f32 	%f47, [%rd38+-8];
	st.global.f32 	[%rd90+-8], %f47;
	ld.global.f32 	%f48, [%rd38+-4];
	st.global.f32 	[%rd90+-4], %f48;
	ld.global.f32 	%f49, [%rd36];
	st.global.f32 	[%rd91], %f49;
	ld.global.f32 	%f50, [%rd36+4];
	st.global.f32 	[%rd91+4], %f50;
	ld.global.f32 	%f51, [%rd38];
	st.global.f32 	[%rd90], %f51;
	ld.global.f32 	%f52, [%rd38+4];
	st.global.f32 	[%rd90+4], %f52;
	ld.global.f32 	%f53, [%rd38+8];
	st.global.f32 	[%rd90+8], %f53;
	ld.global.f32 	%f54, [%rd38+12];
	st.global.f32 	[%rd90+12], %f54;
	ld.global.f32 	%f55, [%rd36+8];
	st.global.f32 	[%rd91+8], %f55;
	ld.global.f32 	%f56, [%rd36+12];
	st.global.f32 	[%rd91+12], %f56;
	ld.global.f32 	%f57, [%rd38+16];
	st.global.f32 	[%rd90+16], %f57;
	ld.global.f32 	%f58, [%rd38+20];
	st.global.f32 	[%rd90+20], %f58;
	ld.global.f32 	%f59, [%rd38+24];
	st.global.f32 	[%rd90+24], %f59;
	ld.global.f32 	%f60, [%rd38+28];
	st.global.f32 	[%rd90+28], %f60;
	add.s32 	%r61, %r61, 4;
	add.s32 	%r60, %r60, 8;
	add.s64 	%rd91, %rd91, 32;
	add.s32 	%r59, %r59, 16;
	add.s64 	%rd90, %rd90, 64;
	setp.eq.s32 	%p4, %r61, 0;
	@%p4 bra 	$L__BB2_14;
	bra.uni 	$L__BB2_13;
$L__BB2_14:
	setp.eq.s32 	%p5, %r11, 0;
	@%p5 bra 	$L__BB2_19;
	setp.eq.s32 	%p6, %r11, 1;
	@%p6 bra 	$L__BB2_17;
	shl.b32 	%r37, %r65, 1;
	add.s32 	%r38, %r37, %r26;
	mul.wide.s32 	%rd39, %r38, 4;
	add.s64 	%rd40, %rd2, %rd39;
	ld.global.f32 	%f61, [%rd40];
	mul.wide.u32 	%rd41, %r37, 4;
	add.s64 	%rd42, %rd2, %rd41;
	st.global.f32 	[%rd42], %f61;
	ld.global.f32 	%f62, [%rd40+4];
	st.global.f32 	[%rd42+4], %f62;
	shl.b32 	%r39, %r65, 2;
	add.s32 	%r40, %r39, %r2;
	mul.wide.s32 	%rd43, %r40, 4;
	add.s64 	%rd44, %rd1, %rd43;
	ld.global.f32 	%f63, [%rd44];
	mul.wide.u32 	%rd45, %r39, 4;
	add.s64 	%rd46, %rd1, %rd45;
	st.global.f32 	[%rd46], %f63;
	ld.global.f32 	%f64, [%rd44+4];
	st.global.f32 	[%rd46+4], %f64;
	ld.global.f32 	%f65, [%rd44+8];
	st.global.f32 	[%rd46+8], %f65;
	ld.global.f32 	%f66, [%rd44+12];
	st.global.f32 	[%rd46+12], %f66;
	ld.global.f32 	%f67, [%rd40+8];
	st.global.f32 	[%rd42+8], %f67;
	ld.global.f32 	%f68, [%rd40+12];
	st.global.f32 	[%rd42+12], %f68;
	add.s32 	%r41, %r39, 4;
	ld.global.f32 	%f69, [%rd44+16];
	mul.wide.u32 	%rd47, %r41, 4;
	add.s64 	%rd48, %rd1, %rd47;
	st.global.f32 	[%rd48], %f69;
	ld.global.f32 	%f70, [%rd44+20];
	st.global.f32 	[%rd48+4], %f70;
	ld.global.f32 	%f71, [%rd44+24];
	st.global.f32 	[%rd48+8], %f71;
	ld.global.f32 	%f72, [%rd44+28];
	st.global.f32 	[%rd48+12], %f72;
	add.s32 	%r65, %r65, 2;
$L__BB2_17:
	and.b32  	%r42, %r27, 1;
	setp.eq.b32 	%p7, %r42, 1;
	not.pred 	%p8, %p7;
	@%p8 bra 	$L__BB2_19;
	shl.b32 	%r43, %r65, 1;
	add.s32 	%r44, %r43, %r26;
	mul.wide.s32 	%rd49, %r44, 4;
	add.s64 	%rd50, %rd2, %rd49;
	ld.global.f32 	%f73, [%rd50];
	mul.wide.u32 	%rd51, %r43, 4;
	add.s64 	%rd52, %rd2, %rd51;
	st.global.f32 	[%rd52], %f73;
	ld.global.f32 	%f74, [%rd50+4];
	st.global.f32 	[%rd52+4], %f74;
	shl.b32 	%r45, %r65, 2;
	add.s32 	%r46, %r45, %r2;
	mul.wide.s32 	%rd53, %r46, 4;
	add.s64 	%rd54, %rd1, %rd53;
	ld.global.f32 	%f75, [%rd54];
	mul.wide.u32 	%rd55, %r45, 4;
	add.s64 	%rd56, %rd1, %rd55;
	st.global.f32 	[%rd56], %f75;
	ld.global.f32 	%f76, [%rd54+4];
	st.global.f32 	[%rd56+4], %f76;
	ld.global.f32 	%f77, [%rd54+8];
	st.global.f32 	[%rd56+8], %f77;
	ld.global.f32 	%f78, [%rd54+12];
	st.global.f32 	[%rd56+12], %f78;
$L__BB2_19:
	bar.sync 	0;
	ret;

}


// ===== COMPILED SASS (sm_100) =====

	.target	sm_100

	.elftype	@"ET_EXEC"


//--------------------- .note.nv.tkinfo           --------------------------
	.section	.note.nv.tkinfo,"",@"SHT_NOTE"
	.sectionflags	@"SHF_NOTE_NV_TKINFO"
	.tkinfo
        /*0018*/ 	.word	0x00000002
        /*0030*/ 	.string	""
        /*0030*/ 	.string	"ptxas"
        /*0030*/ 	.string	"Cuda compilation tools, release 13.0, V13.0.88"
        /*0030*/ 	.string	"Build cuda_13.0.r13.0/compiler.36424714_0"
        /*0030*/ 	.string	"-arch sm_100 -m 64 "



//--------------------- .note.nv.cuinfo           --------------------------
	.section	.note.nv.cuinfo,"",@"SHT_NOTE"
	.sectionflags	@"SHF_NOTE_NV_CUINFO"
        /*0018*/ 	.short	0x0002
        /*001a*/ 	.short	0x0064
        /*001c*/ 	.short	0x0082
	.zero		2


//--------------------- .nv.info                  --------------------------
	.section	.nv.info,"",@"SHT_CUDA_INFO"
	.align	4


	//----- nvinfo : EIATTR_REGCOUNT
	.align		4
        /*0000*/ 	.byte	0x04, 0x2f
        /*0002*/ 	.short	(.L_1 - .L_0)
	.align		4
.L_0:
        /*0004*/ 	.word	index@(_Z23RecursiveDoublingKerneliiiiPfS_i)
        /*0008*/ 	.word	0x0000001a


	//----- nvinfo : EIATTR_FRAME_SIZE
	.align		4
.L_1:
        /*000c*/ 	.byte	0x04, 0x11
        /*000e*/ 	.short	(.L_3 - .L_2)
	.align		4
.L_2:
        /*0010*/ 	.word	index@(_Z23RecursiveDoublingKerneliiiiPfS_i)
        /*0014*/ 	.word	0x00000000


	//----- nvinfo : EIATTR_REGCOUNT
	.align		4
.L_3:
        /*0018*/ 	.byte	0x04, 0x2f
        /*001a*/ 	.short	(.L_5 - .L_4)
	.align		4
.L_4:
        /*001c*/ 	.word	index@(_Z34LoopingbackRecursiveDoublingKerneliiiiPfS_i)
        /*0020*/ 	.word	0x00000020


	//----- nvinfo : EIATTR_FRAME_SIZE
	.align		4
.L_5:
        /*0024*/ 	.byte	0x04, 0x11
        /*0026*/ 	.short	(.L_7 - .L_6)
	.align		4
.L_6:
        /*0028*/ 	.word	index@(_Z34LoopingbackRecursiveDoublingKerneliiiiPfS_i)
        /*002c*/ 	.word	0x00000000


	//----- nvinfo : EIATTR_REGCOUNT
	.align		4
.L_7:
        /*0030*/ 	.byte	0x04, 0x2f
        /*0032*/ 	.short	(.L_9 - .L_8)
	.align		4
.L_8:
        /*0034*/ 	.word	index@(_Z30MatrixVersionRecursiveDoublingiiiiPfS_iS_S_S_S_)
        /*0038*/ 	.word	0x0000001e


	//----- nvinfo : EIATTR_FRAME_SIZE
	.align		4
.L_9:
        /*003c*/ 	.byte	0x04, 0x11
        /*003e*/ 	.short	(.L_11 - .L_10)
	.align		4
.L_10:
        /*0040*/ 	.word	index@(_Z30MatrixVersionRecursiveDoublingiiiiPfS_iS_S_S_S_)
        /*0044*/ 	.word	0x00000000


	//----- nvinfo : EIATTR_MIN_STACK_SIZE
	.align		4
.L_11:
        /*0048*/ 	.byte	0x04, 0x12
        /*004a*/ 	.short	(.L_13 - .L_12)
	.align		4
.L_12:
        /*004c*/ 	.word	index@(_Z30MatrixVersionRecursiveDoublingiiiiPfS_iS_S_S_S_)
        /*0050*/ 	.word	0x00000000


	//----- nvinfo : EIATTR_MIN_STACK_SIZE
	.align		4
.L_13:
        /*0054*/ 	.byte	0x04, 0x12
        /*0056*/ 	.short	(.L_15 - .L_14)
	.align		4
.L_14:
        /*0058*/ 	.word	index@(_Z34LoopingbackRecursiveDoublingKerneliiiiPfS_i)
        /*005c*/ 	.word	0x00000000


	//----- nvinfo : EIATTR_MIN_STACK_SIZE
	.align		4
.L_15:
        /*0060*/ 	.byte	0x04, 0x12
        /*0062*/ 	.short	(.L_17 - .L_16)
	.align		4
.L_16:
        /*0064*/ 	.word	index@(_Z23RecursiveDoublingKerneliiiiPfS_i)
        /*0068*/ 	.word	0x00000000
.L_17:


//--------------------- .nv.compat                --------------------------
	.section	.nv.compat,"",@"SHT_CUDA_COMPAT_INFO"
	.align	4
        /*0000*/ 	.byte	0x02, 0x09, 0x00, 0x00, 0x02, 0x02, 0x01, 0x00, 0x02, 0x05, 0x05, 0x00, 0x03, 0x07, 0x01, 0x01
        /*0010*/ 	.byte	0x02, 0x03, 0x00, 0x00, 0x02, 0x06, 0x01, 0x00, 0x04, 0x0b, 0x08, 0x00, 0x09, 0x00, 0x00, 0x00
        /*0020*/ 	.byte	0x00, 0x00, 0x00, 0x00


//--------------------- .nv.info._Z30MatrixVersionRecursiveDoublingiiiiPfS_iS_S_S_S_ --------------------------
	.section	.nv.info._Z30MatrixVersionRecursiveDoublingiiiiPfS_iS_S_S_S_,"",@"SHT_CUDA_INFO"
	.sectionflags	@""
	.align	4


	//----- nvinfo : EIATTR_CUDA_API_VERSION
	.align		4
        /*0000*/ 	.byte	0x04, 0x37
        /*0002*/ 	.short	(.L_19 - .L_18)
.L_18:
        /*0004*/ 	.word	0x00000082


	//----- nvinfo : EIATTR_KPARAM_INFO
	.align		4
.L_19:
        /*0008*/ 	.byte	0x04, 0x17
        /*000a*/ 	.short	(.L_21 - .L_20)
.L_20:
        /*000c*/ 	.word	0x00000000
        /*0010*/ 	.short	0x000a
        /*0012*/ 	.short	0x0040
        /*0014*/ 	.byte	0x00, 0xf5, 0x21, 0x00


	//----- nvinfo : EIATTR_KPARAM_INFO
	.align		4
.L_21:
        /*0018*/ 	.byte	0x04, 0x17
        /*001a*/ 	.short	(.L_23 - .L_22)
.L_22:
        /*001c*/ 	.word	0x00000000
        /*0020*/ 	.short	0x0009
        /*0022*/ 	.short	0x0038
        /*0024*/ 	.byte	0x00, 0xf5, 0x21, 0x00


	//----- nvinfo : EIATTR_KPARAM_INFO
	.align		4
.L_23:
        /*0028*/ 	.byte	0x04, 0x17
        /*002a*/ 	.short	(.L_25 - .L_24)
.L_24:
        /*002c*/ 	.word	0x00000000
        /*0030*/ 	.short	0x0008
        /*0032*/ 	.short	0x0030
        /*0034*/ 	.byte	0x00, 0xf5, 0x21, 0x00


	//----- nvinfo : EIATTR_KPARAM_INFO
	.align		4
.L_25:
        /*0038*/ 	.byte	0x04, 0x17
        /*003a*/ 	.short	(.L_27 - .L_26)
.L_26:
        /*003c*/ 	.word	0x00000000
        /*0040*/ 	.short	0x0007
        /*0042*/ 	.short	0x0028
        /*0044*/ 	.byte	0x00, 0xf5, 0x21, 0x00


	//----- nvinfo : EIATTR_KPARAM_INFO
	.align		4
.L_27:
        /*0048*/ 	.byte	0x04, 0x17
        /*004a*/ 	.short	(.L_29 - .L_28)
.L_28:
        /*004c*/ 	.word	0x00000000
        /*0050*/ 	.short	0x0006
        /*0052*/ 	.short	0x0020
        /*0054*/ 	.byte	0x00, 0xf0, 0x11, 0x00


	//----- nvinfo : EIATTR_KPARAM_INFO
	.align		4
.L_29:
        /*0058*/ 	.byte	0x04, 0x17
        /*005a*/ 	.short	(.L_31 - .L_30)
.L_30:
        /*005c*/ 	.word	0x00000000
        /*0060*/ 	.short	0x0005
        /*0062*/ 	.short	0x0018
        /*0064*/ 	.byte	0x00, 0xf5, 0x21, 0x00


	//----- nvinfo : EIATTR_KPARAM_INFO
	.align		4
.L_31:
        /*0068*/ 	.byte	0x04, 0x17
        /*006a*/ 	.short	(.L_33 - .L_32)
.L_32:
        /*006c*/ 	.word	0x00000000
        /*0070*/ 	.short	0x0004
        /*0072*/ 	.short	0x0010
        /*0074*/ 	.byte	0x00, 0xf5, 0x21, 0x00


	//----- nvinfo : EIATTR_KPARAM_INFO
	.align		4
.L_33:
        /*0078*/ 	.byte	0x04, 0x17
        /*007a*/ 	.short	(.L_35 - .L_34)
.L_34:
        /*007c*/ 	.word	0x00000000
        /*0080*/ 	.short	0x0003
        /*0082*/ 	.short	0x000c
        /*0084*/ 	.byte	0x00, 0xf0, 0x11, 0x00


	//----- nvinfo : EIATTR_KPARAM_INFO
	.align		4
.L_35:
        /*0088*/ 	.byte	0x04, 0x17
        /*008a*/ 	.short	(.L_37 - .L_36)
.L_36:
        /*008c*/ 	.word	0x00000000
        /*0090*/ 	.short	0x0002
        /*0092*/ 	.short	0x0008
        /*0094*/ 	.byte	0x00, 0xf0, 0x11, 0x00


	//----- nvinfo : EIATTR_KPARAM_INFO
	.align		4
.L_37:
        /*0098*/ 	.byte	0x04, 0x17
        /*009a*/ 	.short	(.L_39 - .L_38)
.L_38:
        /*009c*/ 	.word	0x00000000
        /*00a0*/ 	.short	0x0001
        /*00a2*/ 	.short	0x0004
        /*00a4*/ 	.byte	0x00, 0xf0, 0x11, 0x00


	//----- nvinfo : EIATTR_KPARAM_INFO
	.align		4
.L_39:
        /*00a8*/ 	.byte	0x04, 0x17
        /*00aa*/ 	.short	(.L_41 - .L_40)
.L_40:
        /*00ac*/ 	.word	0x00000000
        /*00b0*/ 	.short	0x0000
        /*00b2*/ 	.short	0x0000
        /*00b4*/ 	.byte	0x00, 0xf0, 0x11, 0x00


	//----- nvinfo : EIATTR_SPARSE_MMA_MASK
	.align		4
.L_41:
        /*00b8*/ 	.byte	0x03, 0x50
        /*00ba*/ 	.short	0x0000


	//----- nvinfo : EIATTR_MAXREG_COUNT
	.align		4
        /*00bc*/ 	.byte	0x03, 0x1b
        /*00be*/ 	.short	0x00ff


	//----- nvinfo : EIATTR_NUM_BARRIERS
	.align		4
        /*00c0*/ 	.byte	0x02, 0x4c
        /*00c2*/ 	.byte	0x01
	.zero		1


	//----- nvinfo : EIATTR_MERCURY_ISA_VERSION
	.align		4
        /*00c4*/ 	.byte	0x03, 0x5f
        /*00c6*/ 	.short	0x0101


	//----- nvinfo : EIATTR_VRC_CTA_INIT_COUNT
	.align		4
        /*00c8*/ 	.byte	0x02, 0x4a
	.zero		1
	.zero		1


	//----- nvinfo : EIATTR_EXIT_INSTR_OFFSETS
	.align		4
        /*00cc*/ 	.byte	0x04, 0x1c
        /*00ce*/ 	.short	(.L_43 - .L_42)


	//   ....[0]....
.L_42:
        /*00d0*/ 	.word	0x00001a80


	//----- nvinfo : EIATTR_CBANK_PARAM_SIZE
	.align		4
.L_43:
        /*00d4*/ 	.byte	0x03, 0x19
        /*00d6*/ 	.short	0x0048


	//----- nvinfo : EIATTR_PARAM_CBANK
	.align		4
        /*00d8*/ 	.byte	0x04, 0x0a
        /*00da*/ 	.short	(.L_45 - .L_44)
	.align		4
.L_44:
        /*00dc*/ 	.word	index@(.nv.constant0._Z30MatrixVersionRecursiveDoublingiiiiPfS_iS_S_S_S_)
        /*00e0*/ 	.short	0x0380
        /*00e2*/ 	.short	0x0048


	//----- nvinfo : EIATTR_SW_WAR
	.align		4
.L_45:
        /*00e4*/ 	.byte	0x04, 0x36
        /*00e6*/ 	.short	(.L_47 - .L_46)
.L_46:
        /*00e8*/ 	.word	0x00000008
.L_47:


//--------------------- .nv.info._Z34LoopingbackRecursiveDoublingKerneliiiiPfS_i --------------------------
	.section	.nv.info._Z34LoopingbackRecursiveDoublingKerneliiiiPfS_i,"",@"SHT_CUDA_INFO"
	.sectionflags	@""
	.align	4


	//----- nvinfo : EIATTR_CUDA_API_VERSION
	.align		4
        /*0000*/ 	.byte	0x04, 0x37
        /*0002*/ 	.short	(.L_49 - .L_48)
.L_48:
        /*0004*/ 	.word	0x00000082


	//----- nvinfo : EIATTR_KPARAM_INFO
	.align		4
.L_49:
        /*0008*/ 	.byte	0x04, 0x17
        /*000a*/ 	.short	(.L_51 - .L_50)
.L_50:
        /*000c*/ 	.word	0x00000000
        /*0010*/ 	.short	0x0006
        /*0012*/ 	.short	0x0020
        /*0014*/ 	.byte	0x00, 0xf0, 0x11, 0x00


	//----- nvinfo : EIATTR_KPARAM_INFO
	.align		4
.L_51:
        /*0018*/ 	.byte	0x04, 0x17
        /*001a*/ 	.short	(.L_53 - .L_52)
.L_52:
        /*001c*/ 	.word	0x00000000
        /*0020*/ 	.short	0x0005
        /*0022*/ 	.short	0x0018
        /*0024*/ 	.byte	0x00, 0xf5, 0x21, 0x00


	//----- nvinfo : EIATTR_KPARAM_INFO
	.align		4
.L_53:
        /*0028*/ 	.byte	0x04, 0x17
        /*002a*/ 	.short	(.L_55 - .L_54)
.L_54:
        /*002c*/ 	.word	0x00000000
        /*0030*/ 	.short	0x0004
        /*0032*/ 	.short	0x0010
        /*0034*/ 	.byte	0x00, 0xf5, 0x21, 0x00


	//----- nvinfo : EIATTR_KPARAM_INFO
	.align		4
.L_55:
        /*0038*/ 	.byte	0x04, 0x17
        /*003a*/ 	.short	(.L_57 - .L_56)
.L_56:
        /*003c*/ 	.word	0x00000000
        /*0040*/ 	.short	0x0003
        /*0042*/ 	.short	0x000c
        /*0044*/ 	.byte	0x00, 0xf0, 0x11, 0x00


	//----- nvinfo : EIATTR_KPARAM_INFO
	.align		4
.L_57:
        /*0048*/ 	.byte	0x04, 0x17
        /*004a*/ 	.short	(.L_59 - .L_58)
.L_58:
        /*004c*/ 	.word	0x00000000
        /*0050*/ 	.short	0x0002
        /*0052*/ 	.short	0x0008
        /*0054*/ 	.byte	0x00, 0xf0, 0x11, 0x00


	//----- nvinfo : EIATTR_KPARAM_INFO
	.align		4
.L_59:
        /*0058*/ 	.byte	0x04, 0x17
        /*005a*/ 	.short	(.L_61 - .L_60)
.L_60:
        /*005c*/ 	.word	0x00000000
        /*0060*/ 	.short	0x0001
        /*0062*/ 	.short	0x0004
        /*0064*/ 	.byte	0x00, 0xf0, 0x11, 0x00


	//----- nvinfo : EIATTR_KPARAM_INFO
	.align		4
.L_61:
        /*0068*/ 	.byte	0x04, 0x17
        /*006a*/ 	.short	(.L_63 - .L_62)
.L_62:
        /*006c*/ 	.word	0x00000000
        /*0070*/ 	.short	0x0000
        /*0072*/ 	.short	0x0000
        /*0074*/ 	.byte	0x00, 0xf0, 0x11, 0x00


	//----- nvinfo : EIATTR_SPARSE_MMA_MASK
	.align		4
.L_63:
        /*0078*/ 	.byte	0x03, 0x50
        /*007a*/ 	.short	0x0000


	//----- nvinfo : EIATTR_MAXREG_COUNT
	.align		4
        /*007c*/ 	.byte	0x03, 0x1b
        /*007e*/ 	.short	0x00ff


	//----- nvinfo : EIATTR_NUM_BARRIERS
	.align		4
        /*0080*/ 	.byte	0x02, 0x4c
        /*0082*/ 	.byte	0x01
	.zero		1


	//----- nvinfo : EIATTR_MERCURY_ISA_VERSION
	.align		4
        /*0084*/ 	.byte	0x03, 0x5f
        /*0086*/ 	.short	0x0101


	//----- nvinfo : EIATTR_VRC_CTA_INIT_COUNT
	.align		4
        /*0088*/ 	.byte	0x02, 0x4a
	.zero		1
	.zero		1


	//----- nvinfo : EIATTR_EXIT_INSTR_OFFSETS
	.align		4
        /*008c*/ 	.byte	0x04, 0x1c
        /*008e*/ 	.short	(.L_65 - .L_64)


	//   ....[0]....
.L_64:
        /*0090*/ 	.word	0x00001260


	//----- nvinfo : EIATTR_CRS_STACK_SIZE
	.align		4
.L_65:
        /*0094*/ 	.byte	0x04, 0x1e
        /*0096*/ 	.short	(.L_67 - .L_66)
.L_66:
        /*0098*/ 	.word	0x00000000


	//----- nvinfo : EIATTR_CBANK_PARAM_SIZE
	.align		4
.L_67:
        /*009c*/ 	.byte	0x03, 0x19
        /*009e*/ 	.short	0x0024


	//----- nvinfo : EIATTR_PARAM_CBANK
	.align		4
        /*00a0*/ 	.byte	0x04, 0x0a
        /*00a2*/ 	.short	(.L_69 - .L_68)
	.align		4
.L_68:
        /*00a4*/ 	.word	index@(.nv.constant0._Z34LoopingbackRecursiveDoublingKerneliiiiPfS_i)
        /*00a8*/ 	.short	0x0380
        /*00aa*/ 	.short	0x0024


	//----- nvinfo : EIATTR_SW_WAR
	.align		4
.L_69:
        /*00ac*/ 	.byte	0x04, 0x36
        /*00ae*/ 	.short	(.L_71 - .L_70)
.L_70:
        /*00b0*/ 	.word	0x00000008
.L_71:


//--------------------- .nv.info._Z23RecursiveDoublingKerneliiiiPfS_i --------------------------
	.section	.nv.info._Z23RecursiveDoublingKerneliiiiPfS_i,"",@"SHT_CUDA_INFO"
	.sectionflags	@""
	.align	4


	//----- nvinfo : EIATTR_CUDA_API_VERSION
	.align		4
        /*0000*/ 	.byte	0x04, 0x37
        /*0002*/ 	.short	(.L_73 - .L_72)
.L_72:
        /*0004*/ 	.word	0x00000082


	//----- nvinfo : EIATTR_KPARAM_INFO
	.align		4
.L_73:
        /*0008*/ 	.byte	0x04, 0x17
        /*000a*/ 	.short	(.L_75 - .L_74)
.L_74:
        /*000c*/ 	.word	0x00000000
        /*0010*/ 	.short	0x0006
        /*0012*/ 	.short	0x0020
        /*0014*/ 	.byte	0x00, 0xf0, 0x11, 0x00


	//----- nvinfo : EIATTR_KPARAM_INFO
	.align		4
.L_75:
        /*0018*/ 	.byte	0x04, 0x17
        /*001a*/ 	.short	(.L_77 - .L_76)
.L_76:
        /*001c*/ 	.word	0x00000000
        /*0020*/ 	.short	0x0005
        /*0022*/ 	.short	0x0018
        /*0024*/ 	.byte	0x00, 0xf5, 0x21, 0x00


	//----- nvinfo : EIATTR_KPARAM_INFO
	.align		4
.L_77:
        /*0028*/ 	.byte	0x04, 0x17
        /*002a*/ 	.short	(.L_79 - .L_78)
.L_78:
        /*002c*/ 	.word	0x00000000
        /*0030*/ 	.short	0x0004
        /*0032*/ 	.short	0x0010
        /*0034*/ 	.byte	0x00, 0xf5, 0x21, 0x00


	//----- nvinfo : EIATTR_KPARAM_INFO
	.align		4
.L_79:
        /*0038*/ 	.byte	0x04, 0x17
        /*003a*/ 	.short	(.L_81 - .L_80)
.L_80:
        /*003c*/ 	.word	0x00000000
        /*0040*/ 	.short	0x0003
        /*0042*/ 	.short	0x000c
        /*0044*/ 	.byte	0x00, 0xf0, 0x11, 0x00


	//----- nvinfo : EIATTR_KPARAM_INFO
	.align		4
.L_81:
        /*0048*/ 	.byte	0x04, 0x17
        /*004a*/ 	.short	(.L_83 - .L_82)
.L_82:
        /*004c*/ 	.word	0x00000000
        /*0050*/ 	.short	0x0002
        /*0052*/ 	.short	0x0008
        /*0054*/ 	.byte	0x00, 0xf0, 0x11, 0x00


	//----- nvinfo : EIATTR_KPARAM_INFO
	.align		4
.L_83:
        /*0058*/ 	.byte	0x04, 0x17
        /*005a*/ 	.short	(.L_85 - .L_84)
.L_84:
        /*005c*/ 	.word	0x00000000
        /*0060*/ 	.short	0x0001
        /*0062*/ 	.short	0x0004
        /*0064*/ 	.byte	0x00, 0xf0, 0x11, 0x00


	//----- nvinfo : EIATTR_KPARAM_INFO
	.align		4
.L_85:
        /*0068*/ 	.byte	0x04, 0x17
        /*006a*/ 	.short	(.L_87 - .L_86)
.L_86:
        /*006c*/ 	.word	0x00000000
        /*0070*/ 	.short	0x0000
        /*0072*/ 	.short	0x0000
        /*0074*/ 	.byte	0x00, 0xf0, 0x11, 0x00


	//----- nvinfo : EIATTR_SPARSE_MMA_MASK
	.align		4
.L_87:
        /*0078*/ 	.byte	0x03, 0x50
        /*007a*/ 	.short	0x0000


	//----- nvinfo : EIATTR_MAXREG_COUNT
	.align		4
        /*007c*/ 	.byte	0x03, 0x1b
        /*007e*/ 	.short	0x00ff


	//----- nvinfo : EIATTR_NUM_BARRIERS
	.align		4
        /*0080*/ 	.byte	0x02, 0x4c
        /*0082*/ 	.byte	0x01
	.zero		1


	//----- nvinfo : EIATTR_MERCURY_ISA_VERSION
	.align		4
        /*0084*/ 	.byte	0x03, 0x5f
        /*0086*/ 	.short	0x0101


	//----- nvinfo : EIATTR_VRC_CTA_INIT_COUNT
	.align		4
        /*0088*/ 	.byte	0x02, 0x4a
	.zero		1
	.zero		1


	//----- nvinfo : EIATTR_EXIT_INSTR_OFFSETS
	.align		4
        /*008c*/ 	.byte	0x04, 0x1c
        /*008e*/ 	.short	(.L_89 - .L_88)


	//   ....[0]....
.L_88:
        /*0090*/ 	.word	0x00001350


	//----- nvinfo : EIATTR_CRS_STACK_SIZE
	.align		4
.L_89:
        /*0094*/ 	.byte	0x04, 0x1e
        /*0096*/ 	.short	(.L_91 - .L_90)
.L_90:
        /*0098*/ 	.word	0x00000000


	//----- nvinfo : EIATTR_CBANK_PARAM_SIZE
	.align		4
.L_91:
        /*009c*/ 	.byte	0x03, 0x19
        /*009e*/ 	.short	0x0024


	//----- nvinfo : EIATTR_PARAM_CBANK
	.align		4
        /*00a0*/ 	.byte	0x04, 0x0a
        /*00a2*/ 	.short	(.L_93 - .L_92)
	.align		4
.L_92:
        /*00a4*/ 	.word	index@(.nv.constant0._Z23RecursiveDoublingKerneliiiiPfS_i)
        /*00a8*/ 	.short	0x0380
        /*00aa*/ 	.short	0x0024


	//----- nvinfo : EIATTR_SW_WAR
	.align		4
.L_93:
        /*00ac*/ 	.byte	0x04, 0x36
        /*00ae*/ 	.short	(.L_95 - .L_94)
.L_94:
        /*00b0*/ 	.word	0x00000008
.L_95:


//--------------------- .nv.callgraph             --------------------------
	.section	.nv.callgraph,"",@"SHT_CUDA_CALLGRAPH"
	.align	4
	.sectionentsize	8
	.align		4
        /*0000*/ 	.word	0x00000000
	.align		4
        /*0004*/ 	.word	0xffffffff
	.align		4
        /*0008*/ 	.word	0x00000000
	.align		4
        /*000c*/ 	.word	0xfffffffe
	.align		4
        /*0010*/ 	.word	0x00000000
	.align		4
        /*0014*/ 	.word	0xfffffffd
	.align		4
        /*0018*/ 	.word	0x00000000
	.align		4
        /*001c*/ 	.word	0xfffffffc


//--------------------- .text._Z30MatrixVersionRecursiveDoublingiiiiPfS_iS_S_S_S_ --------------------------
	.section	.text._Z30MatrixVersionRecursiveDoublingiiiiPfS_iS_S_S_S_,"ax",@progbits
	.align	128
        .global         _Z30MatrixVersionRecursiveDoublingiiiiPfS_iS_S_S_S_
        .type           _Z30MatrixVersionRecursiveDoublingiiiiPfS_iS_S_S_S_,@function
        .size           _Z30MatrixVersionRecursiveDoublingiiiiPfS_iS_S_S_S_,(.L_x_31 - _Z30MatrixVersionRecursiveDoublingiiiiPfS_iS_S_S_S_)
        .other          _Z30MatrixVersionRecursiveDoublingiiiiPfS_iS_S_S_S_,@"STO_CUDA_ENTRY STV_DEFAULT"
_Z30MatrixVersionRecursiveDoublingiiiiPfS_iS_S_S_S_:
.text._Z30MatrixVersionRecursiveDoublingiiiiPfS_iS_S_S_S_:
[----:B------:R-:W-:Y:S01]  /*0000*/  LDC R1, c[0x0][0x37c] ;  /* 0x0000df00ff017b82 */ /* 0x000fe20000000800 */
[----:B------:R-:W0:Y:S01]  /*0010*/  S2R R5, SR_TID.X ;  /* 0x0000000000057919 */ /* 0x000e220000002100 */
[----:B------:R-:W1:Y:S01]  /*0020*/  LDCU UR4, c[0x0][0x3a0] ;  /* 0x00007400ff0477ac */ /* 0x000e620008000800 */
[----:B------:R-:W2:Y:S01]  /*0030*/  LDCU.64 UR8, c[0x0][0x380] ;  /* 0x00007000ff0877ac */ /* 0x000ea20008000a00 */
[----:B------:R-:W3:Y:S01]  /*0040*/  LDCU.64 UR10, c[0x0][0x358] ;  /* 0x00006b00ff0a77ac */ /* 0x000ee20008000a00 */
[----:B-1----:R-:W-:-:S04]  /*0050*/  ULOP3.LUT UR4, UR4, 0x80000001, URZ, 0xc0, !UPT ;  /* 0x8000000104047892 */ /* 0x002fc8000f8ec0ff */
[----:B------:R-:W-:Y:S01]  /*0060*/  UISETP.NE.AND UP0, UPT, UR4, 0x1, UPT ;  /* 0x000000010400788c */ /* 0x000fe2000bf05270 */
[----:B--2---:R-:W-:-:S04]  /*0070*/  MOV R2, UR8 ;  /* 0x0000000800027c02 */ /* 0x004fc80008000f00 */
[----:B------:R-:W-:Y:S02]  /*0080*/  SHF.L.U32 R0, R2, 0x1, RZ ;  /* 0x0000000102007819 */ /* 0x000fe400000006ff */
[----:B0-----:R-:W-:-:S04]  /*0090*/  IADD3 R3, PT, PT, R5, UR9, RZ ;  /* 0x0000000905037c10 */ /* 0x001fc8000fffe0ff */
[C---:B------:R-:W-:Y:S02]  /*00a0*/  SHF.L.U32 R9, R3.reuse, 0x2, RZ ;  /* 0x0000000203097819 */ /* 0x040fe400000006ff */
[----:B------:R-:W-:Y:S02]  /*00b0*/  SHF.L.U32 R19, R3, 0x1, RZ ;  /* 0x0000000103137819 */ /* 0x000fe400000006ff */
[----:B------:R-:W-:Y:S01]  /*00c0*/  IADD3 R3, PT, PT, R0, R9, RZ ;  /* 0x0000000900037210 */ /* 0x000fe20007ffe0ff */
[----:B---3--:R-:W-:Y:S06]  /*00d0*/  BRA.U UP0, `(.L_x_0) ;  /* 0x0000000d00087547 */ /* 0x008fec000b800000 */
[----:B------:R-:W0:Y:S01]  /*00e0*/  LDC.64 R12, c[0x0][0x390] ;  /* 0x0000e400ff0c7b82 */ /* 0x000e220000000a00 */
[----:B------:R-:W-:-:S07]  /*00f0*/  SHF.L.U32 R15, R5, 0x1, RZ ;  /* 0x00000001050f7819 */ /* 0x000fce00000006ff */
[----:B------:R-:W1:Y:S01]  /*0100*/  LDC.64 R6, c[0x0][0x398] ;  /* 0x0000e600ff067b82 */ /* 0x000e620000000a00 */
[----:B0-----:R-:W-:-:S04]  /*0110*/  IMAD.WIDE R10, R19, 0x4, R12 ;  /* 0x00000004130a7825 */ /* 0x001fc800078e020c */
[----:B------:R-:W-:Y:S01]  /*0120*/  IMAD.WIDE.U32 R12, R15, 0x4, R12 ;  /* 0x000000040f0c7825 */ /* 0x000fe200078e000c */
[----:B------:R-:W2:Y:S03]  /*0130*/  LDG.E R4, desc[UR10][R10.64] ;  /* 0x0000000a0a047981 */ /* 0x000ea6000c1e1900 */
[----:B-1----:R-:W-:Y:S01]  /*0140*/  IMAD.WIDE R8, R9, 0x4, R6 ;  /* 0x0000000409087825 */ /* 0x002fe200078e0206 */
[----:B------:R-:W2:Y:S04]  /*0150*/  LDG.E R14, desc[UR10][R12.64] ;  /* 0x0000000a0c0e7981 */ /* 0x000ea8000c1e1900 */
[----:B------:R-:W2:Y:S04]  /*0160*/  LDG.E R15, desc[UR10][R8.64] ;  /* 0x0000000a080f7981 */ /* 0x000ea8000c1e1900 */
[----:B------:R-:W3:Y:S04]  /*0170*/  LDG.E R16, desc[UR10][R12.64+0x4] ;  /* 0x0000040a0c107981 */ /* 0x000ee8000c1e1900 */
[----:B------:R-:W3:Y:S01]  /*0180*/  LDG.E R17, desc[UR10][R8.64+0x4] ;  /* 0x0000040a08117981 */ /* 0x000ee2000c1e1900 */
[----:B--2---:R-:W-:Y:S01]  /*0190*/  FFMA R4, R15, R14, R4 ;  /* 0x0000000e0f047223 */ /* 0x004fe20000000004 */
[----:B------:R-:W-:-:S04]  /*01a0*/  IMAD.WIDE R14, R2, 0x4, R10 ;  /* 0x00000004020e7825 */ /* 0x000fc800078e020a */
[----:B---3--:R-:W-:-:S05]  /*01b0*/  FFMA R17, R17, R16, R4 ;  /* 0x0000001011117223 */ /* 0x008fca0000000004 */
[----:B------:R0:W-:Y:S04]  /*01c0*/  STG.E desc[UR10][R14.64], R17 ;  /* 0x000000110e007986 */ /* 0x0001e8000c10190a */
[----:B------:R-:W2:Y:S04]  /*01d0*/  LDG.E R4, desc[UR10][R10.64+0x4] ;  /* 0x0000040a0a047981 */ /* 0x000ea8000c1e1900 */
[----:B------:R-:W2:Y:S04]  /*01e0*/  LDG.E R16, desc[UR10][R12.64] ;  /* 0x0000000a0c107981 */ /* 0x000ea8000c1e1900 */
[----:B------:R-:W2:Y:S04]  /*01f0*/  LDG.E R19, desc[UR10][R8.64+0x8] ;  /* 0x0000080a08137981 */ /* 0x000ea8000c1e1900 */
[----:B------:R-:W3:Y:S04]  /*0200*/  LDG.E R18, desc[UR10][R12.64+0x4] ;  /* 0x0000040a0c127981 */ /* 0x000ee8000c1e1900 */
[----:B------:R-:W3:Y:S01]  /*0210*/  LDG.E R21, desc[UR10][R8.64+0xc] ;  /* 0x00000c0a08157981 */ /* 0x000ee2000c1e1900 */
[----:B------:R-:W-:Y:S01]  /*0220*/  SHF.L.U32 R5, R5, 0x2, RZ ;  /* 0x0000000205057819 */ /* 0x000fe200000006ff */
[----:B--2---:R-:W-:-:S04]  /*0230*/  FFMA R4, R19, R16, R4 ;  /* 0x0000001013047223 */ /* 0x004fc80000000004 */
[----:B---3--:R-:W-:Y:S01]  /*0240*/  FFMA R21, R21, R18, R4 ;  /* 0x0000001215157223 */ /* 0x008fe20000000004 */
[----:B------:R-:W-:-:S04]  /*0250*/  IMAD.WIDE.U32 R4, R5, 0x4, R6 ;  /* 0x0000000405047825 */ /* 0x000fc800078e0006 */
[----:B------:R-:W-:Y:S04]  /*0260*/  STG.E desc[UR10][R14.64+0x4], R21 ;  /* 0x000004150e007986 */ /* 0x000fe8000c10190a */
[----:B------:R-:W2:Y:S04]  /*0270*/  LDG.E R16, desc[UR10][R8.64+0x4] ;  /* 0x0000040a08107981 */ /* 0x000ea8000c1e1900 */
[----:B0-----:R-:W2:Y:S04]  /*0280*/  LDG.E R17, desc[UR10][R4.64+0x8] ;  /* 0x0000080a04117981 */ /* 0x001ea8000c1e1900 */
[----:B------:R-:W3:Y:S04]  /*0290*/  LDG.E R10, desc[UR10][R8.64] ;  /* 0x0000000a080a7981 */ /* 0x000ee8000c1e1900 */
[----:B------:R-:W3:Y:S01]  /*02a0*/  LDG.E R11, desc[UR10][R4.64] ;  /* 0x0000000a040b7981 */ /* 0x000ee2000c1e1900 */
[----:B------:R-:W-:-:S04]  /*02b0*/  IMAD.WIDE R6, R3, 0x4, R6 ;  /* 0x0000000403067825 */ /* 0x000fc800078e0206 */
[----:B--2---:R-:W-:-:S04]  /*02c0*/  FMUL R17, R16, R17 ;  /* 0x0000001110117220 */ /* 0x004fc80000400000 */
[----:B---3--:R-:W-:-:S05]  /*02d0*/  FFMA R11, R10, R11, R17 ;  /* 0x0000000b0a0b7223 */ /* 0x008fca0000000011 */
[----:B------:R0:W-:Y:S04]  /*02e0*/  STG.E desc[UR10][R6.64], R11 ;  /* 0x0000000b06007986 */ /* 0x0001e8000c10190a */
[----:B------:R-:W2:Y:S04]  /*02f0*/  LDG.E R12, desc[UR10][R8.64+0x4] ;  /* 0x0000040a080c7981 */ /* 0x000ea8000c1e1900 */
[----:B------:R-:W2:Y:S04]  /*0300*/  LDG.E R13, desc[UR10][R4.64+0xc] ;  /* 0x00000c0a040d7981 */ /* 0x000ea8000c1e1900 */
[----:B------:R-:W3:Y:S04]  /*0310*/  LDG.E R3, desc[UR10][R8.64] ;  /* 0x0000000a08037981 */ /* 0x000ee8000c1e1900 */
[----:B------:R-:W3:Y:S01]  /*0320*/  LDG.E R10, desc[UR10][R4.64+0x4] ;  /* 0x0000040a040a7981 */ /* 0x000ee2000c1e1900 */
[----:B--2---:R-:W-:-:S04]  /*0330*/  FMUL R12, R12, R13 ;  /* 0x0000000d0c0c7220 */ /* 0x004fc80000400000 */
[----:B---3--:R-:W-:-:S05]  /*0340*/  FFMA R3, R3, R10, R12 ;  /* 0x0000000a03037223 */ /* 0x008fca000000000c */
[----:B------:R1:W-:Y:S04]  /*0350*/  STG.E desc[UR10][R6.64+0x4], R3 ;  /* 0x0000040306007986 */ /* 0x0003e8000c10190a */
[----:B------:R-:W2:Y:S04]  /*0360*/  LDG.E R12, desc[UR10][R8.64+0xc] ;  /* 0x00000c0a080c7981 */ /* 0x000ea8000c1e1900 */
[----:B------:R-:W2:Y:S04]  /*0370*/  LDG.E R13, desc[UR10][R4.64+0x8] ;  /* 0x0000080a040d7981 */ /* 0x000ea8000c1e1900 */
[----:B------:R-:W3:Y:S04]  /*0380*/  LDG.E R10, desc[UR10][R8.64+0x8] ;  /* 0x0000080a080a7981 */ /* 0x000ee8000c1e1900 */
[----:B0-----:R-:W3:Y:S01]  /*0390*/  LDG.E R11, desc[UR10][R4.64] ;  /* 0x0000000a040b7981 */ /* 0x001ee2000c1e1900 */
[----:B--2---:R-:W-:-:S04]  /*03a0*/  FMUL R13, R12, R13 ;  /* 0x0000000d0c0d7220 */ /* 0x004fc80000400000 */
[----:B---3--:R-:W-:-:S05]  /*03b0*/  FFMA R11, R10, R11, R13 ;  /* 0x0000000b0a0b7223 */ /* 0x008fca000000000d */
[----:B------:R2:W-:Y:S04]  /*03c0*/  STG.E desc[UR10][R6.64+0x8], R11 ;  /* 0x0000080b06007986 */ /* 0x0005e8000c10190a */
[----:B------:R-:W3:Y:S04]  /*03d0*/  LDG.E R12, desc[UR10][R8.64+0xc] ;  /* 0x00000c0a080c7981 */ /* 0x000ee8000c1e1900 */
[----:B------:R-:W3:Y:S04]  /*03e0*/  LDG.E R13, desc[UR10][R4.64+0xc] ;  /* 0x00000c0a040d7981 */ /* 0x000ee8000c1e1900 */
[----:B------:R-:W4:Y:S04]  /*03f0*/  LDG.E R10, desc[UR10][R8.64+0x8] ;  /* 0x0000080a080a7981 */ /* 0x000f28000c1e1900 */
[----:B-1----:R-:W4:Y:S01]  /*0400*/  LDG.E R3, desc[UR10][R4.64+0x4] ;  /* 0x0000040a04037981 */ /* 0x002f22000c1e1900 */
[----:B------:R-:W-:Y:S01]  /*0410*/  UISETP.GE.AND UP0, UPT, UR9, 0x1, UPT ;  /* 0x000000010900788c */ /* 0x000fe2000bf06270 */
[----:B---3--:R-:W-:-:S04]  /*0420*/  FMUL R13, R12, R13 ;  /* 0x0000000d0c0d7220 */ /* 0x008fc80000400000 */
[----:B----4-:R-:W-:-:S05]  /*0430*/  FFMA R3, R10, R3, R13 ;  /* 0x000000030a037223 */ /* 0x010fca000000000d */
[----:B------:R2:W-:Y:S01]  /*0440*/  STG.E desc[UR10][R6.64+0xc], R3 ;  /* 0x00000c0306007986 */ /* 0x0005e2000c10190a */
[----:B------:R-:W-:Y:S05]  /*0450*/  BRA.U !UP0, `(.L_x_1) ;  /* 0x0000001508847547 */ /* 0x000fea000b800000 */
[----:B------:R-:W-:Y:S01]  /*0460*/  UISETP.GE.U32.AND UP0, UPT, UR9, 0x4, UPT ;  /* 0x000000040900788c */ /* 0x000fe2000bf06070 */
[----:B--2---:R-:W-:Y:S01]  /*0470*/  HFMA2 R3, -RZ, RZ, 0, 0 ;  /* 0x00000000ff037431 */ /* 0x004fe200000001ff */
[----:B------:R-:W-:-:S04]  /*0480*/  ULOP3.LUT UR5, UR9, 0x3, URZ, 0xc0, !UPT ;  /* 0x0000000309057892 */ /* 0x000fc8000f8ec0ff */
[----:B------:R-:W-:-:S03]  /*0490*/  UISETP.NE.AND UP1, UPT, UR5, URZ, UPT ;  /* 0x000000ff0500728c */ /* 0x000fc6000bf25270 */
[----:B------:R-:W-:Y:S08]  /*04a0*/  BRA.U !UP0, `(.L_x_2) ;  /* 0x0000000508107547 */ /* 0x000ff0000b800000 */
[----:B------:R-:W0:Y:S01]  /*04b0*/  LDC.64 R12, c[0x0][0x398] ;  /* 0x0000e600ff0c7b82 */ /* 0x000e220000000a00 */
[----:B------:R-:W-:-:S04]  /*04c0*/  ULOP3.LUT UR4, UR9, 0x7ffffffc, URZ, 0xc0, !UPT ;  /* 0x7ffffffc09047892 */ /* 0x000fc8000f8ec0ff */
[----:B------:R-:W-:Y:S02]  /*04d0*/  UIADD3 UR6, UPT, UPT, -UR4, URZ, URZ ;  /* 0x000000ff04067290 */ /* 0x000fe4000fffe1ff */
[----:B------:R-:W-:Y:S01]  /*04e0*/  MOV R3, UR4 ;  /* 0x0000000400037c02 */ /* 0x000fe20008000f00 */
[----:B------:R-:W1:Y:S08]  /*04f0*/  LDC R4, c[0x0][0x390] ;  /* 0x0000e400ff047b82 */ /* 0x000e700000000800 */
[----:B------:R-:W2:Y:S08]  /*0500*/  LDC R5, c[0x0][0x394] ;  /* 0x0000e500ff057b82 */ /* 0x000eb00000000800 */
[----:B------:R-:W3:Y:S01]  /*0510*/  LDC R2, c[0x0][0x380] ;  /* 0x0000e000ff027b82 */ /* 0x000ee20000000800 */
[----:B0-----:R-:W-:-:S04]  /*0520*/  IADD3 R12, P0, PT, R12, 0x3c, RZ ;  /* 0x0000003c0c0c7810 */ /* 0x001fc80007f1e0ff */
[----:B------:R-:W-:-:S09]  /*0530*/  IADD3.X R15, PT, PT, RZ, R13, RZ, P0, !PT ;  /* 0x0000000dff0f7210 */ /* 0x000fd200007fe4ff */
.L_x_3:
[----:B-12---:R-:W2:Y:S01]  /*0540*/  LDG.E R9, desc[UR10][R4.64] ;  /* 0x0000000a04097981 */ /* 0x006ea2000c1e1900 */
[----:B---3--:R-:W-:Y:S01]  /*0550*/  IMAD.WIDE R6, R2, 0x4, R4 ;  /* 0x0000000402067825 */ /* 0x008fe200078e0204 */
[----:B------:R-:W-:-:S04]  /*0560*/  MOV R8, R12 ;  /* 0x0000000c00087202 */ /* 0x000fc80000000f00 */
[----:B--2---:R0:W-:Y:S04]  /*0570*/  STG.E desc[UR10][R6.64], R9 ;  /* 0x0000000906007986 */ /* 0x0041e8000c10190a */
[----:B------:R-:W2:Y:S01]  /*0580*/  LDG.E R13, desc[UR10][R4.64+0x4] ;  /* 0x0000040a040d7981 */ /* 0x000ea2000c1e1900 */
[----:B0-----:R-:W-:-:S03]  /*0590*/  MOV R9, R15 ;  /* 0x0000000f00097202 */ /* 0x001fc60000000f00 */
[----:B--2---:R0:W-:Y:S04]  /*05a0*/  STG.E desc[UR10][R6.64+0x4], R13 ;  /* 0x0000040d06007986 */ /* 0x0041e8000c10190a */
[----:B------:R-:W2:Y:S01]  /*05b0*/  LDG.E R15, desc[UR10][R8.64+-0x3c] ;  /* 0xffffc40a080f7981 */ /* 0x000ea2000c1e1900 */
[----:B------:R-:W-:-:S05]  /*05c0*/  IMAD.WIDE R10, R0, 0x4, R8 ;  /* 0x00000004000a7825 */ /* 0x000fca00078e0208 */
[----:B--2---:R1:W-:Y:S04]  /*05d0*/  STG.E desc[UR10][R10.64+-0x3c], R15 ;  /* 0xffffc40f0a007986 */ /* 0x0043e8000c10190a */
[----:B------:R-:W2:Y:S04]  /*05e0*/  LDG.E R17, desc[UR10][R8.64+-0x38] ;  /* 0xffffc80a08117981 */ /* 0x000ea8000c1e1900 */
[----:B--2---:R2:W-:Y:S04]  /*05f0*/  STG.E desc[UR10][R10.64+-0x38], R17 ;  /* 0xffffc8110a007986 */ /* 0x0045e8000c10190a */
[----:B------:R-:W3:Y:S04]  /*0600*/  LDG.E R19, desc[UR10][R8.64+-0x34] ;  /* 0xffffcc0a08137981 */ /* 0x000ee8000c1e1900 */
[----:B---3--:R3:W-:Y:S04]  /*0610*/  STG.E desc[UR10][R10.64+-0x34], R19 ;  /* 0xffffcc130a007986 */ /* 0x0087e8000c10190a */
[----:B------:R-:W4:Y:S04]  /*0620*/  LDG.E R21, desc[UR10][R8.64+-0x30] ;  /* 0xffffd00a08157981 */ /* 0x000f28000c1e1900 */
[----:B----4-:R4:W-:Y:S04]  /*0630*/  STG.E desc[UR10][R10.64+-0x30], R21 ;  /* 0xffffd0150a007986 */ /* 0x0109e8000c10190a */
[----:B------:R-:W5:Y:S04]  /*0640*/  LDG.E R23, desc[UR10][R4.64+0x8] ;  /* 0x0000080a04177981 */ /* 0x000f68000c1e1900 */
[----:B-----5:R5:W-:Y:S04]  /*0650*/  STG.E desc[UR10][R6.64+0x8], R23 ;  /* 0x0000081706007986 */ /* 0x020be8000c10190a */
[----:B0-----:R-:W2:Y:S04]  /*0660*/  LDG.E R13, desc[UR10][R4.64+0xc] ;  /* 0x00000c0a040d7981 */ /* 0x001ea8000c1e1900 */
[----:B--2---:R0:W-:Y:S04]  /*0670*/  STG.E desc[UR10][R6.64+0xc], R13 ;  /* 0x00000c0d06007986 */ /* 0x0041e8000c10190a */
[----:B-1----:R-:W2:Y:S04]  /*0680*/  LDG.E R15, desc[UR10][R8.64+-0x2c] ;  /* 0xffffd40a080f7981 */ /* 0x002ea8000c1e1900 */
[----:B--2---:R1:W-:Y:S04]  /*0690*/  STG.E desc[UR10][R10.64+-0x2c], R15 ;  /* 0xffffd40f0a007986 */ /* 0x0043e8000c10190a */
[----:B------:R-:W2:Y:S04]  /*06a0*/  LDG.E R17, desc[UR10][R8.64+-0x28] ;  /* 0xffffd80a08117981 */ /* 0x000ea8000c1e1900 */
[----:B--2---:R2:W-:Y:S04]  /*06b0*/  STG.E desc[UR10][R10.64+-0x28], R17 ;  /* 0xffffd8110a007986 */ /* 0x0045e8000c10190a */
[----:B---3--:R-:W3:Y:S04]  /*06c0*/  LDG.E R19, desc[UR10][R8.64+-0x24] ;  /* 0xffffdc0a08137981 */ /* 0x008ee8000c1e1900 */
[----:B---3--:R3:W-:Y:S04]  /*06d0*/  STG.E desc[UR10][R10.64+-0x24], R19 ;  /* 0xffffdc130a007986 */ /* 0x0087e8000c10190a */
[----:B----4-:R-:W4:Y:S04]  /*06e0*/  LDG.E R21, desc[UR10][R8.64+-0x20] ;  /* 0xffffe00a08157981 */ /* 0x010f28000c1e1900 */
[----:B----4-:R4:W-:Y:S04]  /*06f0*/  STG.E desc[UR10][R10.64+-0x20], R21 ;  /* 0xffffe0150a007986 */ /* 0x0109e8000c10190a */
[----:B-----5:R-:W5:Y:S04]  /*0700*/  LDG.E R23, desc[UR10][R4.64+0x10] ;  /* 0x0000100a04177981 */ /* 0x020f68000c1e1900 */
        /* <DEDUP_REMOVED lines=12> */
[----:B-----5:R-:W-:Y:S04]  /*07d0*/  STG.E desc[UR10][R6.64+0x18], R23 ;  /* 0x0000181706007986 */ /* 0x020fe8000c10190a */
[----:B0-----:R-:W5:Y:S04]  /*07e0*/  LDG.E R13, desc[UR10][R4.64+0x1c] ;  /* 0x00001c0a040d7981 */ /* 0x001f68000c1e1900 */
[----:B-----5:R-:W-:Y:S04]  /*07f0*/  STG.E desc[UR10][R6.64+0x1c], R13 ;  /* 0x00001c0d06007986 */ /* 0x020fe8000c10190a */
[----:B-1----:R-:W5:Y:S04]  /*0800*/  LDG.E R15, desc[UR10][R8.64+-0xc] ;  /* 0xfffff40a080f7981 */ /* 0x002f68000c1e1900 */
[----:B-----5:R0:W-:Y:S04]  /*0810*/  STG.E desc[UR10][R10.64+-0xc], R15 ;  /* 0xfffff40f0a007986 */ /* 0x0201e8000c10190a */
[----:B--2---:R-:W2:Y:S04]  /*0820*/  LDG.E R17, desc[UR10][R8.64+-0x8] ;  /* 0xfffff80a08117981 */ /* 0x004ea8000c1e1900 */
[----:B--2---:R1:W-:Y:S04]  /*0830*/  STG.E desc[UR10][R10.64+-0x8], R17 ;  /* 0xfffff8110a007986 */ /* 0x0043e8000c10190a */
[----:B---3--:R-:W2:Y:S04]  /*0840*/  LDG.E R19, desc[UR10][R8.64+-0x4] ;  /* 0xfffffc0a08137981 */ /* 0x008ea8000c1e1900 */
[----:B--2---:R1:W-:Y:S04]  /*0850*/  STG.E desc[UR10][R10.64+-0x4], R19 ;  /* 0xfffffc130a007986 */ /* 0x0043e8000c10190a */
[----:B----4-:R-:W2:Y:S01]  /*0860*/  LDG.E R21, desc[UR10][R8.64] ;  /* 0x0000000a08157981 */ /* 0x010ea2000c1e1900 */
[----:B------:R-:W-:Y:S01]  /*0870*/  UIADD3 UR6, UPT, UPT, UR6, 0x4, URZ ;  /* 0x0000000406067890 */ /* 0x000fe2000fffe0ff */
[----:B------:R-:W-:-:S02]  /*0880*/  IADD3 R4, P0, PT, R4, 0x20, RZ ;  /* 0x0000002004047810 */ /* 0x000fc40007f1e0ff */
[----:B------:R-:W-:Y:S01]  /*0890*/  IADD3 R12, P1, PT, R8, 0x40, RZ ;  /* 0x00000040080c7810 */ /* 0x000fe20007f3e0ff */
[----:B------:R-:W-:Y:S01]  /*08a0*/  UISETP.NE.AND UP0, UPT, UR6, URZ, UPT ;  /* 0x000000ff0600728c */ /* 0x000fe2000bf05270 */
[----:B------:R-:W-:Y:S02]  /*08b0*/  IADD3.X R5, PT, PT, RZ, R5, RZ, P0, !PT ;  /* 0x00000005ff057210 */ /* 0x000fe400007fe4ff */
[----:B0-----:R-:W-:Y:S01]  /*08c0*/  IADD3.X R15, PT, PT, RZ, R9, RZ, P1, !PT ;  /* 0x00000009ff0f7210 */ /* 0x001fe20000ffe4ff */
[----:B--2---:R1:W-:Y:S05]  /*08d0*/  STG.E desc[UR10][R10.64], R21 ;  /* 0x000000150a007986 */ /* 0x0043ea000c10190a */
[----:B------:R-:W-:Y:S05]  /*08e0*/  BRA.U UP0, `(.L_x_3) ;  /* 0xfffffffd00147547 */ /* 0x000fea000b83ffff */
.L_x_2:
[----:B------:R-:W-:Y:S05]  /*08f0*/  BRA.U !UP1, `(.L_x_1) ;  /* 0x00000011095c7547 */ /* 0x000fea000b800000 */
[----:B------:R-:W0:Y:S01]  /*0900*/  LDCU UR4, c[0x0][0x384] ;  /* 0x00007080ff0477ac */ /* 0x000e220008000800 */
[----:B------:R-:W-:Y:S02]  /*0910*/  UISETP.NE.AND UP0, UPT, UR5, 0x1, UPT ;  /* 0x000000010500788c */ /* 0x000fe4000bf05270 */
[----:B0-----:R-:W-:-:S04]  /*0920*/  ULOP3.LUT UR4, UR4, 0x1, URZ, 0xc0, !UPT ;  /* 0x0000000104047892 */ /* 0x001fc8000f8ec0ff */
[----:B------:R-:W-:-:S03]  /*0930*/  UISETP.NE.U32.AND UP1, UPT, UR4, 0x1, UPT ;  /* 0x000000010400788c */ /* 0x000fc6000bf25070 */
[----:B------:R-:W-:Y:S08]  /*0940*/  BRA.U !UP0, `(.L_x_4) ;  /* 0x0000000108907547 */ /* 0x000ff0000b800000 */
[----:B------:R-:W0:Y:S01]  /*0950*/  LDC.64 R6, c[0x0][0x390] ;  /* 0x0000e400ff067b82 */ /* 0x000e220000000a00 */
[----:B------:R-:W-:-:S07]  /*0960*/  SHF.L.U32 R5, R3, 0x1, RZ ;  /* 0x0000000103057819 */ /* 0x000fce00000006ff */
[----:B------:R-:W2:Y:S01]  /*0970*/  LDC.64 R8, c[0x0][0x398] ;  /* 0x0000e600ff087b82 */ /* 0x000ea20000000a00 */
[----:B0-----:R-:W-:-:S05]  /*0980*/  IMAD.WIDE.U32 R6, R5, 0x4, R6 ;  /* 0x0000000405067825 */ /* 0x001fca00078e0006 */
[----:B------:R-:W3:Y:S01]  /*0990*/  LDG.E R15, desc[UR10][R6.64] ;  /* 0x0000000a060f7981 */ /* 0x000ee2000c1e1900 */
[----:B------:R-:W-:Y:S01]  /*09a0*/  IMAD.WIDE R4, R2, 0x4, R6 ;  /* 0x0000000402047825 */ /* 0x000fe200078e0206 */
[----:B-1----:R-:W-:-:S04]  /*09b0*/  SHF.L.U32 R19, R3, 0x2, RZ ;  /* 0x0000000203137819 */ /* 0x002fc800000006ff */
[----:B---3--:R0:W-:Y:S04]  /*09c0*/  STG.E desc[UR10][R4.64], R15 ;  /* 0x0000000f04007986 */ /* 0x0081e8000c10190a */
[----:B------:R-:W3:Y:S01]  /*09d0*/  LDG.E R17, desc[UR10][R6.64+0x4] ;  /* 0x0000040a06117981 */ /* 0x000ee2000c1e1900 */
[----:B--2---:R-:W-:-:S04]  /*09e0*/  IMAD.WIDE.U32 R12, R19, 0x4, R8 ;  /* 0x00000004130c7825 */ /* 0x004fc800078e0008 */
[----:B------:R-:W-:Y:S01]  /*09f0*/  IMAD.IADD R11, R0, 0x1, R19 ;  /* 0x00000001000b7824 */ /* 0x000fe200078e0213 */
[----:B---3--:R1:W-:Y:S04]  /*0a00*/  STG.E desc[UR10][R4.64+0x4], R17 ;  /* 0x0000041104007986 */ /* 0x0083e8000c10190a */
[----:B------:R-:W2:Y:S01]  /*0a10*/  LDG.E R21, desc[UR10][R12.64] ;  /* 0x0000000a0c157981 */ /* 0x000ea2000c1e1900 */
[----:B------:R-:W-:-:S05]  /*0a20*/  IMAD.WIDE R10, R11, 0x4, R8 ;  /* 0x000000040b0a7825 */ /* 0x000fca00078e0208 */
[----:B--2---:R-:W-:Y:S04]  /*0a30*/  STG.E desc[UR10][R10.64], R21 ;  /* 0x000000150a007986 */ /* 0x004fe8000c10190a */
[----:B------:R-:W2:Y:S04]  /*0a40*/  LDG.E R23, desc[UR10][R12.64+0x4] ;  /* 0x0000040a0c177981 */ /* 0x000ea8000c1e1900 */
[----:B--2---:R-:W-:Y:S04]  /*0a50*/  STG.E desc[UR10][R10.64+0x4], R23 ;  /* 0x000004170a007986 */ /* 0x004fe8000c10190a */
[----:B0-----:R-:W2:Y:S04]  /*0a60*/  LDG.E R15, desc[UR10][R12.64+0x8] ;  /* 0x0000080a0c0f7981 */ /* 0x001ea8000c1e1900 */
[----:B--2---:R0:W-:Y:S04]  /*0a70*/  STG.E desc[UR10][R10.64+0x8], R15 ;  /* 0x0000080f0a007986 */ /* 0x0041e8000c10190a */
[----:B------:R-:W2:Y:S04]  /*0a80*/  LDG.E R25, desc[UR10][R12.64+0xc] ;  /* 0x00000c0a0c197981 */ /* 0x000ea8000c1e1900 */
[----:B--2---:R-:W-:Y:S04]  /*0a90*/  STG.E desc[UR10][R10.64+0xc], R25 ;  /* 0x00000c190a007986 */ /* 0x004fe8000c10190a */
[----:B-1----:R-:W2:Y:S01]  /*0aa0*/  LDG.E R17, desc[UR10][R6.64+0x8] ;  /* 0x0000080a06117981 */ /* 0x002ea2000c1e1900 */
[----:B------:R-:W-:-:S03]  /*0ab0*/  IADD3 R19, PT, PT, R19, 0x4, RZ ;  /* 0x0000000413137810 */ /* 0x000fc60007ffe0ff */
[----:B--2---:R1:W-:Y:S04]  /*0ac0*/  STG.E desc[UR10][R4.64+0x8], R17 ;  /* 0x0000081104007986 */ /* 0x0043e8000c10190a */
[----:B------:R-:W2:Y:S01]  /*0ad0*/  LDG.E R27, desc[UR10][R6.64+0xc] ;  /* 0x00000c0a061b7981 */ /* 0x000ea2000c1e1900 */
[----:B------:R-:W-:-:S03]  /*0ae0*/  IMAD.WIDE.U32 R8, R19, 0x4, R8 ;  /* 0x0000000413087825 */ /* 0x000fc600078e0008 */
[----:B--2---:R2:W-:Y:S04]  /*0af0*/  STG.E desc[UR10][R4.64+0xc], R27 ;  /* 0x00000c1b04007986 */ /* 0x0045e8000c10190a */
[----:B------:R-:W3:Y:S04]  /*0b00*/  LDG.E R19, desc[UR10][R8.64] ;  /* 0x0000000a08137981 */ /* 0x000ee8000c1e1900 */
[----:B---3--:R2:W-:Y:S04]  /*0b10*/  STG.E desc[UR10][R10.64+0x10], R19 ;  /* 0x000010130a007986 */ /* 0x0085e8000c10190a */
[----:B0-----:R-:W3:Y:S04]  /*0b20*/  LDG.E R15, desc[UR10][R8.64+0x4] ;  /* 0x0000040a080f7981 */ /* 0x001ee8000c1e1900 */
[----:B---3--:R2:W-:Y:S04]  /*0b30*/  STG.E desc[UR10][R10.64+0x14], R15 ;  /* 0x0000140f0a007986 */ /* 0x0085e8000c10190a */
[----:B------:R-:W3:Y:S04]  /*0b40*/  LDG.E R13, desc[UR10][R8.64+0x8] ;  /* 0x0000080a080d7981 */ /* 0x000ee8000c1e1900 */
[----:B---3--:R2:W-:Y:S04]  /*0b50*/  STG.E desc[UR10][R10.64+0x18], R13 ;  /* 0x0000180d0a007986 */ /* 0x0085e8000c10190a */
[----:B-1----:R-:W3:Y:S01]  /*0b60*/  LDG.E R17, desc[UR10][R8.64+0xc] ;  /* 0x00000c0a08117981 */ /* 0x002ee2000c1e1900 */
[----:B------:R-:W-:-:S03]  /*0b70*/  IADD3 R3, PT, PT, R3, 0x2, RZ ;  /* 0x0000000203037810 */ /* 0x000fc60007ffe0ff */
[----:B---3--:R2:W-:Y:S04]  /*0b80*/  STG.E desc[UR10][R10.64+0x1c], R17 ;  /* 0x00001c110a007986 */ /* 0x0085e8000c10190a */
.L_x_4:
[----:B------:R-:W-:Y:S05]  /*0b90*/  BRA.U UP1, `(.L_x_1) ;  /* 0x0000000d01b47547 */ /* 0x000fea000b800000 */
[----:B--2---:R-:W0:Y:S01]  /*0ba0*/  LDC.64 R4, c[0x0][0x390] ;  /* 0x0000e400ff047b82 */ /* 0x004e220000000a00 */
[----:B------:R-:W-:-:S07]  /*0bb0*/  SHF.L.U32 R7, R3, 0x1, RZ ;  /* 0x0000000103077819 */ /* 0x000fce00000006ff */
[----:B------:R-:W2:Y:S01]  /*0bc0*/  LDC.64 R8, c[0x0][0x398] ;  /* 0x0000e600ff087b82 */ /* 0x000ea20000000a00 */
[----:B0-----:R-:W-:-:S05]  /*0bd0*/  IMAD.WIDE.U32 R4, R7, 0x4, R4 ;  /* 0x0000000407047825 */ /* 0x001fca00078e0004 */
[----:B-1----:R-:W3:Y:S01]  /*0be0*/  LDG.E R11, desc[UR10][R4.64] ;  /* 0x0000000a040b7981 */ /* 0x002ee2000c1e1900 */
[----:B------:R-:W-:Y:S01]  /*0bf0*/  IMAD.WIDE R6, R2, 0x4, R4 ;  /* 0x0000000402067825 */ /* 0x000fe200078e0204 */
[----:B------:R-:W-:-:S04]  /*0c00*/  SHF.L.U32 R15, R3, 0x2, RZ ;  /* 0x00000002030f7819 */ /* 0x000fc800000006ff */
[----:B---3--:R0:W-:Y:S04]  /*0c10*/  STG.E desc[UR10][R6.64], R11 ;  /* 0x0000000b06007986 */ /* 0x0081e8000c10190a */
[----:B------:R-:W3:Y:S01]  /*0c20*/  LDG.E R13, desc[UR10][R4.64+0x4] ;  /* 0x0000040a040d7981 */ /* 0x000ee2000c1e1900 */
[--C-:B--2---:R-:W-:Y:S01]  /*0c30*/  IMAD.WIDE.U32 R2, R15, 0x4, R8.reuse ;  /* 0x000000040f027825 */ /* 0x104fe200078e0008 */
[----:B------:R-:W-:Y:S02]  /*0c40*/  IADD3 R15, PT, PT, R0, R15, RZ ;  /* 0x0000000f000f7210 */ /* 0x000fe40007ffe0ff */
[----:B---3--:R3:W-:Y:S04]  /*0c50*/  STG.E desc[UR10][R6.64+0x4], R13 ;  /* 0x0000040d06007986 */ /* 0x0087e8000c10190a */
[----:B------:R-:W2:Y:S01]  /*0c60*/  LDG.E R17, desc[UR10][R2.64] ;  /* 0x0000000a02117981 */ /* 0x000ea2000c1e1900 */
[----:B------:R-:W-:-:S05]  /*0c70*/  IMAD.WIDE R8, R15, 0x4, R8 ;  /* 0x000000040f087825 */ /* 0x000fca00078e0208 */
[----:B--2---:R3:W-:Y:S04]  /*0c80*/  STG.E desc[UR10][R8.64], R17 ;  /* 0x0000001108007986 */ /* 0x0047e8000c10190a */
[----:B------:R-:W2:Y:S04]  /*0c90*/  LDG.E R15, desc[UR10][R2.64+0x4] ;  /* 0x0000040a020f7981 */ /* 0x000ea8000c1e1900 */
[----:B--2---:R3:W-:Y:S04]  /*0ca0*/  STG.E desc[UR10][R8.64+0x4], R15 ;  /* 0x0000040f08007986 */ /* 0x0047e8000c10190a */
[----:B------:R-:W2:Y:S04]  /*0cb0*/  LDG.E R5, desc[UR10][R2.64+0x8] ;  /* 0x0000080a02057981 */ /* 0x000ea8000c1e1900 */
[----:B--2---:R3:W-:Y:S04]  /*0cc0*/  STG.E desc[UR10][R8.64+0x8], R5 ;  /* 0x0000080508007986 */ /* 0x0047e8000c10190a */
[----:B0-----:R-:W2:Y:S04]  /*0cd0*/  LDG.E R11, desc[UR10][R2.64+0xc] ;  /* 0x00000c0a020b7981 */ /* 0x001ea8000c1e1900 */
[----:B--2---:R3:W-:Y:S01]  /*0ce0*/  STG.E desc[UR10][R8.64+0xc], R11 ;  /* 0x00000c0b08007986 */ /* 0x0047e2000c10190a */
[----:B------:R-:W-:Y:S05]  /*0cf0*/  BRA `(.L_x_1) ;  /* 0x0000000c005c7947 */ /* 0x000fea0003800000 */
.L_x_0:
[----:B------:R-:W0:Y:S01]  /*0d00*/  LDC.64 R12, c[0x0][0x390] ;  /* 0x0000e400ff0c7b82 */ /* 0x000e220000000a00 */
[-C--:B------:R-:W-:Y:S01]  /*0d10*/  IADD3 R15, PT, PT, R19, R2.reuse, RZ ;  /* 0x00000002130f7210 */ /* 0x080fe20007ffe0ff */
[----:B------:R-:W1:Y:S01]  /*0d20*/  LDCU.64 UR4, c[0x0][0x398] ;  /* 0x00007300ff0477ac */ /* 0x000e620008000a00 */
[----:B------:R-:W-:-:S05]  /*0d30*/  LEA R17, R5, R2, 0x1 ;  /* 0x0000000205117211 */ /* 0x000fca00078e08ff */
[----:B------:R-:W2:Y:S01]  /*0d40*/  LDC.64 R10, c[0x0][0x398] ;  /* 0x0000e600ff0a7b82 */ /* 0x000ea20000000a00 */
[----:B0-----:R-:W-:-:S04]  /*0d50*/  IMAD.WIDE R14, R15, 0x4, R12 ;  /* 0x000000040f0e7825 */ /* 0x001fc800078e020c */
[----:B------:R-:W-:Y:S01]  /*0d60*/  IMAD.WIDE R16, R17, 0x4, R12 ;  /* 0x0000000411107825 */ /* 0x000fe200078e020c */
[----:B------:R-:W3:Y:S03]  /*0d70*/  LDG.E R2, desc[UR10][R14.64] ;  /* 0x0000000a0e027981 */ /* 0x000ee6000c1e1900 */
[----:B--2---:R-:W-:Y:S01]  /*0d80*/  IMAD.WIDE R6, R3, 0x4, R10 ;  /* 0x0000000403067825 */ /* 0x004fe200078e020a */
[----:B------:R-:W3:Y:S04]  /*0d90*/  LDG.E R4, desc[UR10][R16.64] ;  /* 0x0000000a10047981 */ /* 0x000ee8000c1e1900 */
[----:B------:R-:W3:Y:S04]  /*0da0*/  LDG.E R21, desc[UR10][R6.64] ;  /* 0x0000000a06157981 */ /* 0x000ee8000c1e1900 */
[----:B------:R-:W2:Y:S04]  /*0db0*/  LDG.E R8, desc[UR10][R16.64+0x4] ;  /* 0x0000040a10087981 */ /* 0x000ea8000c1e1900 */
[----:B------:R-:W2:Y:S01]  /*0dc0*/  LDG.E R23, desc[UR10][R6.64+0x4] ;  /* 0x0000040a06177981 */ /* 0x000ea2000c1e1900 */
[----:B------:R-:W-:-:S04]  /*0dd0*/  IMAD.WIDE R12, R19, 0x4, R12 ;  /* 0x00000004130c7825 */ /* 0x000fc800078e020c */
[----:B---3--:R-:W-:-:S04]  /*0de0*/  FFMA R2, R21, R4, R2 ;  /* 0x0000000415027223 */ /* 0x008fc80000000002 */
[----:B--2---:R-:W-:-:S05]  /*0df0*/  FFMA R23, R23, R8, R2 ;  /* 0x0000000817177223 */ /* 0x004fca0000000002 */
[----:B------:R-:W-:Y:S04]  /*0e00*/  STG.E desc[UR10][R12.64], R23 ;  /* 0x000000170c007986 */ /* 0x000fe8000c10190a */
[----:B------:R-:W2:Y:S04]  /*0e10*/  LDG.E R2, desc[UR10][R14.64+0x4] ;  /* 0x0000040a0e027981 */ /* 0x000ea8000c1e1900 */
[----:B------:R-:W2:Y:S04]  /*0e20*/  LDG.E R4, desc[UR10][R16.64] ;  /* 0x0000000a10047981 */ /* 0x000ea8000c1e1900 */
[----:B------:R-:W2:Y:S04]  /*0e30*/  LDG.E R19, desc[UR10][R6.64+0x8] ;  /* 0x0000080a06137981 */ /* 0x000ea8000c1e1900 */
[----:B------:R-:W3:Y:S04]  /*0e40*/  LDG.E R8, desc[UR10][R16.64+0x4] ;  /* 0x0000040a10087981 */ /* 0x000ee8000c1e1900 */
[----:B------:R-:W3:Y:S01]  /*0e50*/  LDG.E R21, desc[UR10][R6.64+0xc] ;  /* 0x00000c0a06157981 */ /* 0x000ee2000c1e1900 */
[----:B------:R-:W-:Y:S01]  /*0e60*/  LEA R5, R5, R0, 0x2 ;  /* 0x0000000005057211 */ /* 0x000fe200078e10ff */
[----:B--2---:R-:W-:-:S04]  /*0e70*/  FFMA R2, R19, R4, R2 ;  /* 0x0000000413027223 */ /* 0x004fc80000000002 */
[----:B------:R-:W-:-:S04]  /*0e80*/  IMAD.WIDE R4, R5, 0x4, R10 ;  /* 0x0000000405047825 */ /* 0x000fc800078e020a */
[----:B---3--:R-:W-:-:S05]  /*0e90*/  FFMA R21, R21, R8, R2 ;  /* 0x0000000815157223 */ /* 0x008fca0000000002 */
[----:B------:R0:W-:Y:S04]  /*0ea0*/  STG.E desc[UR10][R12.64+0x4], R21 ;  /* 0x000004150c007986 */ /* 0x0001e8000c10190a */
[----:B------:R-:W2:Y:S04]  /*0eb0*/  LDG.E R8, desc[UR10][R6.64+0x4] ;  /* 0x0000040a06087981 */ /* 0x000ea8000c1e1900 */
[----:B------:R-:W2:Y:S04]  /*0ec0*/  LDG.E R19, desc[UR10][R4.64+0x8] ;  /* 0x0000080a04137981 */ /* 0x000ea8000c1e1900 */
[----:B------:R-:W3:Y:S04]  /*0ed0*/  LDG.E R2, desc[UR10][R6.64] ;  /* 0x0000000a06027981 */ /* 0x000ee8000c1e1900 */
[----:B------:R-:W3:Y:S01]  /*0ee0*/  LDG.E R15, desc[UR10][R4.64] ;  /* 0x0000000a040f7981 */ /* 0x000ee2000c1e1900 */
[----:B------:R-:W-:-:S04]  /*0ef0*/  IMAD.WIDE R10, R9, 0x4, R10 ;  /* 0x00000004090a7825 */ /* 0x000fc800078e020a */
[----:B--2---:R-:W-:-:S04]  /*0f00*/  FMUL R19, R8, R19 ;  /* 0x0000001308137220 */ /* 0x004fc80000400000 */
[----:B---3--:R-:W-:-:S05]  /*0f10*/  FFMA R15, R2, R15, R19 ;  /* 0x0000000f020f7223 */ /* 0x008fca0000000013 */
[----:B------:R2:W-:Y:S04]  /*0f20*/  STG.E desc[UR10][R10.64], R15 ;  /* 0x0000000f0a007986 */ /* 0x0005e8000c10190a */
[----:B------:R-:W3:Y:S04]  /*0f30*/  LDG.E R17, desc[UR10][R4.64+0xc] ;  /* 0x00000c0a04117981 */ /* 0x000ee8000c1e1900 */
[----:B------:R-:W4:Y:S04]  /*0f40*/  LDG.E R9, desc[UR10][R6.64] ;  /* 0x0000000a06097981 */ /* 0x000f28000c1e1900 */
[----:B0-----:R-:W4:Y:S01]  /*0f50*/  LDG.E R12, desc[UR10][R4.64+0x4] ;  /* 0x0000040a040c7981 */ /* 0x001f22000c1e1900 */
[----:B------:R-:W-:-:S02]  /*0f60*/  SHF.R.S32.HI R2, RZ, 0x1f, R0 ;  /* 0x0000001fff027819 */ /* 0x000fc40000011400 */
[----:B------:R-:W-:-:S04]  /*0f70*/  IADD3 R13, P0, PT, -R0, R3, RZ ;  /* 0x00000003000d7210 */ /* 0x000fc80007f1e1ff */
[----:B------:R-:W-:Y:S02]  /*0f80*/  LEA.HI.X.SX32 R14, R3, ~R2, 0x1, P0 ;  /* 0x80000002030e7211 */ /* 0x000fe400000f0eff */
[----:B-1----:R-:W-:-:S04]  /*0f90*/  LEA R2, P0, R13, UR4, 0x2 ;  /* 0x000000040d027c11 */ /* 0x002fc8000f8010ff */
[----:B------:R-:W-:Y:S01]  /*0fa0*/  LEA.HI.X R3, R13, UR5, R14, 0x2, P0 ;  /* 0x000000050d037c11 */ /* 0x000fe200080f140e */
[----:B---3--:R-:W-:-:S04]  /*0fb0*/  FMUL R8, R8, R17 ;  /* 0x0000001108087220 */ /* 0x008fc80000400000 */
[----:B----4-:R-:W-:-:S05]  /*0fc0*/  FFMA R9, R9, R12, R8 ;  /* 0x0000000c09097223 */ /* 0x010fca0000000008 */
[----:B------:R0:W-:Y:S04]  /*0fd0*/  STG.E desc[UR10][R2.64+0x4], R9 ;  /* 0x0000040902007986 */ /* 0x0001e8000c10190a */
[----:B--2---:R-:W2:Y:S04]  /*0fe0*/  LDG.E R10, desc[UR10][R6.64+0xc] ;  /* 0x00000c0a060a7981 */ /* 0x004ea8000c1e1900 */
[----:B------:R-:W2:Y:S04]  /*0ff0*/  LDG.E R13, desc[UR10][R4.64+0x8] ;  /* 0x0000080a040d7981 */ /* 0x000ea8000c1e1900 */
[----:B------:R-:W3:Y:S04]  /*1000*/  LDG.E R8, desc[UR10][R6.64+0x8] ;  /* 0x0000080a06087981 */ /* 0x000ee8000c1e1900 */
[----:B------:R-:W3:Y:S01]  /*1010*/  LDG.E R11, desc[UR10][R4.64] ;  /* 0x0000000a040b7981 */ /* 0x000ee2000c1e1900 */
[----:B--2---:R-:W-:-:S04]  /*1020*/  FMUL R13, R10, R13 ;  /* 0x0000000d0a0d7220 */ /* 0x004fc80000400000 */
[----:B---3--:R-:W-:-:S05]  /*1030*/  FFMA R11, R8, R11, R13 ;  /* 0x0000000b080b7223 */ /* 0x008fca000000000d */
[----:B------:R0:W-:Y:S04]  /*1040*/  STG.E desc[UR10][R2.64+0x8], R11 ;  /* 0x0000080b02007986 */ /* 0x0001e8000c10190a */
[----:B------:R-:W2:Y:S04]  /*1050*/  LDG.E R15, desc[UR10][R4.64+0xc] ;  /* 0x00000c0a040f7981 */ /* 0x000ea8000c1e1900 */
[----:B------:R-:W3:Y:S04]  /*1060*/  LDG.E R8, desc[UR10][R6.64+0x8] ;  /* 0x0000080a06087981 */ /* 0x000ee8000c1e1900 */
[----:B------:R-:W3:Y:S01]  /*1070*/  LDG.E R13, desc[UR10][R4.64+0x4] ;  /* 0x0000040a040d7981 */ /* 0x000ee2000c1e1900 */
[----:B------:R-:W-:Y:S01]  /*1080*/  UISETP.GE.AND UP0, UPT, UR9, 0x1, UPT ;  /* 0x000000010900788c */ /* 0x000fe2000bf06270 */
[----:B--2---:R-:W-:-:S04]  /*1090*/  FMUL R15, R10, R15 ;  /* 0x0000000f0a0f7220 */ /* 0x004fc80000400000 */
[----:B---3--:R-:W-:-:S05]  /*10a0*/  FFMA R13, R8, R13, R15 ;  /* 0x0000000d080d7223 */ /* 0x008fca000000000f */
[----:B------:R0:W-:Y:S01]  /*10b0*/  STG.E desc[UR10][R2.64+0xc], R13 ;  /* 0x00000c0d02007986 */ /* 0x0001e2000c10190a */
[----:B------:R-:W-:Y:S05]  /*10c0*/  BRA.U !UP0, `(.L_x_1) ;  /* 0x0000000908687547 */ /* 0x000fea000b800000 */
[----:B------:R-:W-:Y:S01]  /*10d0*/  UISETP.GE.U32.AND UP1, UPT, UR9, 0x4, UPT ;  /* 0x000000040900788c */ /* 0x000fe2000bf26070 */
[----:B0-----:R-:W-:Y:S01]  /*10e0*/  HFMA2 R2, -RZ, RZ, 0, 0 ;  /* 0x00000000ff027431 */ /* 0x001fe200000001ff */
[----:B------:R-:W-:-:S04]  /*10f0*/  ULOP3.LUT UR13, UR9, 0x3, URZ, 0xc0, !UPT ;  /* 0x00000003090d7892 */ /* 0x000fc8000f8ec0ff */
[----:B------:R-:W-:-:S03]  /*1100*/  UISETP.NE.AND UP0, UPT, UR13, URZ, UPT ;  /* 0x000000ff0d00728c */ /* 0x000fc6000bf05270 */
[----:B------:R-:W-:Y:S08]  /*1110*/  BRA.U !UP1, `(.L_x_5) ;  /* 0x0000000509447547 */ /* 0x000ff0000b800000 */
[----:B------:R-:W0:Y:S01]  /*1120*/  LDCU.64 UR6, c[0x0][0x390] ;  /* 0x00007200ff0677ac */ /* 0x000e220008000a00 */
[----:B------:R-:W-:Y:S01]  /*1130*/  MOV R3, R0 ;  /* 0x0000000000037202 */ /* 0x000fe20000000f00 */
[----:B------:R-:W1:Y:S01]  /*1140*/  LDCU UR12, c[0x0][0x380] ;  /* 0x00007000ff0c77ac */ /* 0x000e620008000800 */
[----:B------:R-:W-:Y:S02]  /*1150*/  UIADD3 UR4, UP2, UPT, UR4, 0x20, URZ ;  /* 0x0000002004047890 */ /* 0x000fe4000ff5e0ff */
[----:B------:R-:W-:Y:S02]  /*1160*/  ULOP3.LUT UR8, UR9, 0x7ffffffc, URZ, 0xc0, !UPT ;  /* 0x7ffffffc09087892 */ /* 0x000fe4000f8ec0ff */
[----:B------:R-:W-:Y:S02]  /*1170*/  UIADD3.X UR5, UPT, UPT, URZ, UR5, URZ, UP2, !UPT ;  /* 0x00000005ff057290 */ /* 0x000fe400097fe4ff */
[----:B------:R-:W-:Y:S01]  /*1180*/  IMAD.U32 R16, RZ, RZ, UR4 ;  /* 0x00000004ff107e24 */ /* 0x000fe2000f8e00ff */
[----:B------:R-:W-:-:S02]  /*1190*/  UIADD3 UR9, UPT, UPT, -UR8, URZ, URZ ;  /* 0x000000ff08097290 */ /* 0x000fc4000fffe1ff */
[----:B------:R-:W-:Y:S01]  /*11a0*/  MOV R2, UR8 ;  /* 0x0000000800027c02 */ /* 0x000fe20008000f00 */
[----:B0-----:R-:W-:Y:S01]  /*11b0*/  UIADD3 UR6, UP1, UPT, UR6, 0x10, URZ ;  /* 0x0000001006067890 */ /* 0x001fe2000ff3e0ff */
[----:B------:R-:W-:-:S03]  /*11c0*/  MOV R23, UR5 ;  /* 0x0000000500177c02 */ /* 0x000fc60008000f00 */
[----:B------:R-:W-:Y:S01]  /*11d0*/  UIADD3.X UR7, UPT, UPT, URZ, UR7, URZ, UP1, !UPT ;  /* 0x00000007ff077290 */ /* 0x000fe20008ffe4ff */
[----:B-1----:R-:W-:Y:S02]  /*11e0*/  MOV R12, UR12 ;  /* 0x0000000c000c7c02 */ /* 0x002fe40008000f00 */
[----:B------:R-:W-:-:S03]  /*11f0*/  MOV R14, UR6 ;  /* 0x00000006000e7c02 */ /* 0x000fc60008000f00 */
[----:B------:R-:W-:-:S07]  /*1200*/  MOV R5, UR7 ;  /* 0x0000000700057c02 */ /* 0x000fce0008000f00 */
.L_x_6:
[----:B------:R-:W-:Y:S02]  /*1210*/  MOV R6, UR6 ;  /* 0x0000000600067c02 */ /* 0x000fe40008000f00 */
[----:B------:R-:W-:-:S03]  /*1220*/  MOV R7, UR7 ;  /* 0x0000000700077c02 */ /* 0x000fc60008000f00 */
[----:B------:R-:W-:-:S05]  /*1230*/  IMAD.WIDE R6, R12, 0x4, R6 ;  /* 0x000000040c067825 */ /* 0x000fca00078e0206 */
[----:B0-----:R-:W2:Y:S01]  /*1240*/  LDG.E R11, desc[UR10][R6.64+-0x10] ;  /* 0xfffff00a060b7981 */ /* 0x001ea2000c1e1900 */
[----:B------:R-:W-:Y:S02]  /*1250*/  MOV R4, R14 ;  /* 0x0000000e00047202 */ /* 0x000fe40000000f00 */
[----:B------:R-:W-:Y:S02]  /*1260*/  MOV R8, UR4 ;  /* 0x0000000400087c02 */ /* 0x000fe40008000f00 */
[----:B------:R-:W-:Y:S01]  /*1270*/  MOV R9, UR5 ;  /* 0x0000000500097c02 */ /* 0x000fe20008000f00 */
[----:B--2---:R0:W-:Y:S04]  /*1280*/  STG.E desc[UR10][R4.64+-0x10], R11 ;  /* 0xfffff00b04007986 */ /* 0x0041e8000c10190a */
[----:B------:R-:W2:Y:S01]  /*1290*/  LDG.E R13, desc[UR10][R6.64+-0xc] ;  /* 0xfffff40a060d7981 */ /* 0x000ea2000c1e1900 */
[----:B------:R-:W-:Y:S01]  /*12a0*/  IMAD.WIDE R8, R3, 0x4, R8 ;  /* 0x0000000403087825 */ /* 0x000fe200078e0208 */
[----:B------:R-:W-:-:S02]  /*12b0*/  MOV R10, R16 ;  /* 0x00000010000a7202 */ /* 0x000fc40000000f00 */
[----:B--2---:R1:W-:Y:S04]  /*12c0*/  STG.E desc[UR10][R4.64+-0xc], R13 ;  /* 0xfffff40d04007986 */ /* 0x0043e8000c10190a */
[----:B------:R-:W2:Y:S01]  /*12d0*/  LDG.E R15, desc[UR10][R8.64+-0x20] ;  /* 0xffffe00a080f7981 */ /* 0x000ea2000c1e1900 */
[----:B0-----:R-:W-:-:S05]  /*12e0*/  MOV R11, R23 ;  /* 0x00000017000b7202 */ /* 0x001fca0000000f00 */
        /* <DEDUP_REMOVED lines=9> */
[----:B-1----:R-:W2:Y:S04]  /*1380*/  LDG.E R13, desc[UR10][R6.64+-0x4] ;  /* 0xfffffc0a060d7981 */ /* 0x002ea8000c1e1900 */
[----:B--2---:R1:W-:Y:S04]  /*1390*/  STG.E desc[UR10][R4.64+-0x4], R13 ;  /* 0xfffffc0d04007986 */ /* 0x0043e8000c10190a */
[----:B0-----:R-:W2:Y:S04]  /*13a0*/  LDG.E R15, desc[UR10][R8.64+-0x10] ;  /* 0xfffff00a080f7981 */ /* 0x001ea8000c1e1900 */
        /* <DEDUP_REMOVED lines=34> */
[----:B------:R-:W-:Y:S01]  /*15d0*/  IADD3 R12, PT, PT, R12, 0x8, RZ ;  /* 0x000000080c0c7810 */ /* 0x000fe20007ffe0ff */
[----:B-----5:R-:W-:Y:S01]  /*15e0*/  IMAD.X R23, RZ, RZ, R11, P1 ;  /* 0x000000ffff177224 */ /* 0x020fe200008e060b */
[----:B-1----:R-:W-:Y:S02]  /*15f0*/  IADD3.X R5, PT, PT, RZ, R5, RZ, P0, !PT ;  /* 0x00000005ff057210 */ /* 0x002fe400007fe4ff */
[----:B------:R-:W-:Y:S01]  /*1600*/  IADD3 R3, PT, PT, R3, 0x10, RZ ;  /* 0x0000001003037810 */ /* 0x000fe20007ffe0ff */
[----:B--2---:R0:W-:Y:S03]  /*1610*/  STG.E desc[UR10][R10.64+0x1c], R21 ;  /* 0x00001c150a007986 */ /* 0x0041e6000c10190a */
[----:B------:R-:W-:Y:S05]  /*1620*/  BRA.U UP1, `(.L_x_6) ;  /* 0xfffffff901f87547 */ /* 0x000fea000b83ffff */
.L_x_5:
[----:B------:R-:W-:Y:S05]  /*1630*/  BRA.U !UP0, `(.L_x_1) ;  /* 0x00000005080c7547 */ /* 0x000fea000b800000 */
[----:B------:R-:W1:Y:S01]  /*1640*/  LDCU UR4, c[0x0][0x384] ;  /* 0x00007080ff0477ac */ /* 0x000e620008000800 */
[----:B------:R-:W-:Y:S02]  /*1650*/  UISETP.NE.AND UP0, UPT, UR13, 0x1, UPT ;  /* 0x000000010d00788c */ /* 0x000fe4000bf05270 */
[----:B-1----:R-:W-:-:S04]  /*1660*/  ULOP3.LUT UR4, UR4, 0x1, URZ, 0xc0, !UPT ;  /* 0x0000000104047892 */ /* 0x002fc8000f8ec0ff */
[----:B------:R-:W-:-:S03]  /*1670*/  UISETP.NE.U32.AND UP1, UPT, UR4, 0x1, UPT ;  /* 0x000000010400788c */ /* 0x000fc6000bf25070 */
[----:B------:R-:W-:Y:S08]  /*1680*/  BRA.U !UP0, `(.L_x_7) ;  /* 0x0000000108987547 */ /* 0x000ff0000b800000 */
[----:B------:R-:W1:Y:S01]  /*1690*/  LDC R4, c[0x0][0x380] ;  /* 0x0000e000ff047b82 */ /* 0x000e620000000800 */
[----:B------:R-:W-:-:S07]  /*16a0*/  SHF.L.U32 R3, R2, 0x1, RZ ;  /* 0x0000000102037819 */ /* 0x000fce00000006ff */
[----:B------:R-:W2:Y:S08]  /*16b0*/  LDC.64 R6, c[0x0][0x390] ;  /* 0x0000e400ff067b82 */ /* 0x000eb00000000a00 */
[----:B0-----:R-:W0:Y:S01]  /*16c0*/  LDC.64 R10, c[0x0][0x398] ;  /* 0x0000e600ff0a7b82 */ /* 0x001e220000000a00 */
[----:B-1----:R-:W-:-:S05]  /*16d0*/  IADD3 R5, PT, PT, R3, R4, RZ ;  /* 0x0000000403057210 */ /* 0x002fca0007ffe0ff */
[----:B--2---:R-:W-:-:S05]  /*16e0*/  IMAD.WIDE R4, R5, 0x4, R6 ;  /* 0x0000000405047825 */ /* 0x004fca00078e0206 */
[----:B------:R-:W2:Y:S01]  /*16f0*/  LDG.E R15, desc[UR10][R4.64] ;  /* 0x0000000a040f7981 */ /* 0x000ea2000c1e1900 */
[----:B------:R-:W-:Y:S01]  /*1700*/  IMAD.WIDE.U32 R6, R3, 0x4, R6 ;  /* 0x0000000403067825 */ /* 0x000fe200078e0006 */
[----:B------:R-:W-:-:S04]  /*1710*/  SHF.L.U32 R17, R2, 0x2, RZ ;  /* 0x0000000202117819 */ /* 0x000fc800000006ff */
[----:B------:R-:W-:Y:S01]  /*1720*/  IADD3 R9, PT, PT, R0, R17, RZ ;  /* 0x0000001100097210 */ /* 0x000fe20007ffe0ff */
[----:B--2---:R1:W-:Y:S04]  /*1730*/  STG.E desc[UR10][R6.64], R15 ;  /* 0x0000000f06007986 */ /* 0x0043e8000c10190a */
[----:B------:R-:W2:Y:S01]  /*1740*/  LDG.E R3, desc[UR10][R4.64+0x4] ;  /* 0x0000040a04037981 */ /* 0x000ea2000c1e1900 */
[----:B0-----:R-:W-:-:S03]  /*1750*/  IMAD.WIDE R8, R9, 0x4, R10 ;  /* 0x0000000409087825 */ /* 0x001fc600078e020a */
[----:B--2---:R0:W-:Y:S04]  /*1760*/  STG.E desc[UR10][R6.64+0x4], R3 ;  /* 0x0000040306007986 */ /* 0x0041e8000c10190a */
[----:B------:R-:W2:Y:S01]  /*1770*/  LDG.E R19, desc[UR10][R8.64] ;  /* 0x0000000a08137981 */ /* 0x000ea2000c1e1900 */
[----:B------:R-:W-:-:S05]  /*1780*/  IMAD.WIDE.U32 R12, R17, 0x4, R10 ;  /* 0x00000004110c7825 */ /* 0x000fca00078e000a */
[----:B--2---:R2:W-:Y:S04]  /*1790*/  STG.E desc[UR10][R12.64], R19 ;  /* 0x000000130c007986 */ /* 0x0045e8000c10190a */
[----:B------:R-:W3:Y:S04]  /*17a0*/  LDG.E R21, desc[UR10][R8.64+0x4] ;  /* 0x0000040a08157981 */ /* 0x000ee8000c1e1900 */
[----:B---3--:R-:W-:Y:S04]  /*17b0*/  STG.E desc[UR10][R12.64+0x4], R21 ;  /* 0x000004150c007986 */ /* 0x008fe8000c10190a */
[----:B-1----:R-:W3:Y:S04]  /*17c0*/  LDG.E R15, desc[UR10][R8.64+0x8] ;  /* 0x0000080a080f7981 */ /* 0x002ee8000c1e1900 */
[----:B---3--:R1:W-:Y:S04]  /*17d0*/  STG.E desc[UR10][R12.64+0x8], R15 ;  /* 0x0000080f0c007986 */ /* 0x0083e8000c10190a */
[----:B------:R-:W3:Y:S04]  /*17e0*/  LDG.E R23, desc[UR10][R8.64+0xc] ;  /* 0x00000c0a08177981 */ /* 0x000ee8000c1e1900 */
[----:B---3--:R3:W-:Y:S04]  /*17f0*/  STG.E desc[UR10][R12.64+0xc], R23 ;  /* 0x00000c170c007986 */ /* 0x0087e8000c10190a */
[----:B------:R-:W4:Y:S04]  /*1800*/  LDG.E R25, desc[UR10][R4.64+0x8] ;  /* 0x0000080a04197981 */ /* 0x000f28000c1e1900 */
[----:B----4-:R4:W-:Y:S04]  /*1810*/  STG.E desc[UR10][R6.64+0x8], R25 ;  /* 0x0000081906007986 */ /* 0x0109e8000c10190a */
[----:B0-----:R-:W5:Y:S01]  /*1820*/  LDG.E R3, desc[UR10][R4.64+0xc] ;  /* 0x00000c0a04037981 */ /* 0x001f62000c1e1900 */
[----:B------:R-:W-:-:S03]  /*1830*/  IADD3 R17, PT, PT, R17, 0x4, RZ ;  /* 0x0000000411117810 */ /* 0x000fc60007ffe0ff */
[----:B-----5:R4:W-:Y:S04]  /*1840*/  STG.E desc[UR10][R6.64+0xc], R3 ;  /* 0x00000c0306007986 */ /* 0x0209e8000c10190a */
[----:B--2---:R-:W2:Y:S01]  /*1850*/  LDG.E R19, desc[UR10][R8.64+0x10] ;  /* 0x0000100a08137981 */ /* 0x004ea2000c1e1900 */
[----:B------:R-:W-:-:S05]  /*1860*/  IMAD.WIDE.U32 R10, R17, 0x4, R10 ;  /* 0x00000004110a7825 */ /* 0x000fca00078e000a */
[----:B--2---:R4:W-:Y:S04]  /*1870*/  STG.E desc[UR10][R10.64], R19 ;  /* 0x000000130a007986 */ /* 0x0049e8000c10190a */
[----:B-1----:R-:W2:Y:S04]  /*1880*/  LDG.E R15, desc[UR10][R8.64+0x14] ;  /* 0x0000140a080f7981 */ /* 0x002ea8000c1e1900 */
[----:B--2---:R4:W-:Y:S04]  /*1890*/  STG.E desc[UR10][R10.64+0x4], R15 ;  /* 0x0000040f0a007986 */ /* 0x0049e8000c10190a */
[----:B---3--:R-:W2:Y:S04]  /*18a0*/  LDG.E R13, desc[UR10][R8.64+0x18] ;  /* 0x0000180a080d7981 */ /* 0x008ea8000c1e1900 */
[----:B--2---:R4:W-:Y:S04]  /*18b0*/  STG.E desc[UR10][R10.64+0x8], R13 ;  /* 0x0000080d0a007986 */ /* 0x0049e8000c10190a */
[----:B------:R-:W2:Y:S01]  /*18c0*/  LDG.E R17, desc[UR10][R8.64+0x1c] ;  /* 0x00001c0a08117981 */ /* 0x000ea2000c1e1900 */
[----:B------:R-:W-:-:S03]  /*18d0*/  IADD3 R2, PT, PT, R2, 0x2, RZ ;  /* 0x0000000202027810 */ /* 0x000fc60007ffe0ff */
[----:B--2---:R4:W-:Y:S04]  /*18e0*/  STG.E desc[UR10][R10.64+0xc], R17 ;  /* 0x00000c110a007986 */ /* 0x0049e8000c10190a */
.L_x_7:
[----:B------:R-:W-:Y:S05]  /*18f0*/  BRA.U UP1, `(.L_x_1) ;  /* 0x00000001015c7547 */ /* 0x000fea000b800000 */
[----:B------:R-:W1:Y:S01]  /*1900*/  LDC R4, c[0x0][0x380] ;  /* 0x0000e000ff047b82 */ /* 0x000e620000000800 */
[----:B----4-:R-:W-:-:S07]  /*1910*/  SHF.L.U32 R3, R2, 0x1, RZ ;  /* 0x0000000102037819 */ /* 0x010fce00000006ff */
[----:B------:R-:W2:Y:S08]  /*1920*/  LDC.64 R6, c[0x0][0x390] ;  /* 0x0000e400ff067b82 */ /* 0x000eb00000000a00 */
[----:B------:R-:W3:Y:S01]  /*1930*/  LDC.64 R8, c[0x0][0x398] ;  /* 0x0000e600ff087b82 */ /* 0x000ee20000000a00 */
[----:B-1----:R-:W-:-:S05]  /*1940*/  IADD3 R5, PT, PT, R3, R4, RZ ;  /* 0x0000000403057210 */ /* 0x002fca0007ffe0ff */
[----:B--2---:R-:W-:-:S05]  /*1950*/  IMAD.WIDE R4, R5, 0x4, R6 ;  /* 0x0000000405047825 */ /* 0x004fca00078e0206 */
[----:B0-----:R-:W2:Y:S01]  /*1960*/  LDG.E R11, desc[UR10][R4.64] ;  /* 0x0000000a040b7981 */ /* 0x001ea2000c1e1900 */
[----:B------:R-:W-:Y:S01]  /*1970*/  IMAD.WIDE.U32 R6, R3, 0x4, R6 ;  /* 0x0000000403067825 */ /* 0x000fe200078e0006 */
[----:B------:R-:W-:-:S04]  /*1980*/  SHF.L.U32 R15, R2, 0x2, RZ ;  /* 0x00000002020f7819 */ /* 0x000fc800000006ff */
[----:B------:R-:W-:Y:S01]  /*1990*/  IADD3 R3, PT, PT, R0, R15, RZ ;  /* 0x0000000f00037210 */ /* 0x000fe20007ffe0ff */
[----:B--2---:R0:W-:Y:S04]  /*19a0*/  STG.E desc[UR10][R6.64], R11 ;  /* 0x0000000b06007986 */ /* 0x0041e8000c10190a */
[----:B------:R-:W2:Y:S01]  /*19b0*/  LDG.E R13, desc[UR10][R4.64+0x4] ;  /* 0x0000040a040d7981 */ /* 0x000ea2000c1e1900 */
[----:B---3--:R-:W-:-:S03]  /*19c0*/  IMAD.WIDE R2, R3, 0x4, R8 ;  /* 0x0000000403027825 */ /* 0x008fc600078e0208 */
[----:B--2---:R1:W-:Y:S04]  /*19d0*/  STG.E desc[UR10][R6.64+0x4], R13 ;  /* 0x0000040d06007986 */ /* 0x0043e8000c10190a */
[----:B------:R-:W2:Y:S01]  /*19e0*/  LDG.E R17, desc[UR10][R2.64] ;  /* 0x0000000a02117981 */ /* 0x000ea2000c1e1900 */
[----:B------:R-:W-:-:S05]  /*19f0*/  IMAD.WIDE.U32 R8, R15, 0x4, R8 ;  /* 0x000000040f087825 */ /* 0x000fca00078e0008 */
[----:B--2---:R1:W-:Y:S04]  /*1a00*/  STG.E desc[UR10][R8.64], R17 ;  /* 0x0000001108007986 */ /* 0x0043e8000c10190a */
[----:B------:R-:W2:Y:S04]  /*1a10*/  LDG.E R15, desc[UR10][R2.64+0x4] ;  /* 0x0000040a020f7981 */ /* 0x000ea8000c1e1900 */
[----:B--2---:R1:W-:Y:S04]  /*1a20*/  STG.E desc[UR10][R8.64+0x4], R15 ;  /* 0x0000040f08007986 */ /* 0x0043e8000c10190a */
[----:B------:R-:W2:Y:S04]  /*1a30*/  LDG.E R5, desc[UR10][R2.64+0x8] ;  /* 0x0000080a02057981 */ /* 0x000ea8000c1e1900 */
[----:B--2---:R1:W-:Y:S04]  /*1a40*/  STG.E desc[UR10][R8.64+0x8], R5 ;  /* 0x0000080508007986 */ /* 0x0043e8000c10190a */
[----:B0-----:R-:W2:Y:S04]  /*1a50*/  LDG.E R11, desc[UR10][R2.64+0xc] ;  /* 0x00000c0a020b7981 */ /* 0x001ea8000c1e1900 */
[----:B--2---:R1:W-:Y:S02]  /*1a60*/  STG.E desc[UR10][R8.64+0xc], R11 ;  /* 0x00000c0b08007986 */ /* 0x0043e4000c10190a */
.L_x_1:
[----:B------:R-:W-:Y:S06]  /*1a70*/  BAR.SYNC.DEFER_BLOCKING 0x0 ;  /* 0x0000000000007b1d */ /* 0x000fec0000010000 */
[----:B------:R-:W-:Y:S05]  /*1a80*/  EXIT ;  /* 0x000000000000794d */ /* 0x000fea0003800000 */
.L_x_8:
[----:B------:R-:W-:-:S00]  /*1a90*/  BRA `(.L_x_8) ;  /* 0xfffffffc00fc7947 */ /* 0x000fc0000383ffff */
[----:B------:R-:W-:-:S00]  /*1aa0*/  NOP ;  /* 0x0000000000007918 */ /* 0x000fc00000000000 */
        /* <DEDUP_REMOVED lines=13> */
.L_x_31:


//--------------------- .text._Z34LoopingbackRecursiveDoublingKerneliiiiPfS_i --------------------------
	.section	.text._Z34LoopingbackRecursiveDoublingKerneliiiiPfS_i,"ax",@progbits
	.align	128
        .global         _Z34LoopingbackRecursiveDoublingKerneliiiiPfS_i
        .type           _Z34LoopingbackRecursiveDoublingKerneliiiiPfS_i,@function
        .size           _Z34LoopingbackRecursiveDoublingKerneliiiiPfS_i,(.L_x_32 - _Z34LoopingbackRecursiveDoublingKerneliiiiPfS_i)
        .other          _Z34LoopingbackRecursiveDoublingKerneliiiiPfS_i,@"STO_CUDA_ENTRY STV_DEFAULT"
_Z34LoopingbackRecursiveDoublingKerneliiiiPfS_i:
.text._Z34LoopingbackRecursiveDoublingKerneliiiiPfS_i:
[----:B------:R-:W-:Y:S01]  /*0000*/  LDC R1, c[0x0][0x37c] ;  /* 0x0000df00ff017b82 */ /* 0x000fe20000000800 */
[----:B------:R-:W0:Y:S01]  /*0010*/  LDCU UR4, c[0x0][0x3a0] ;  /* 0x00007400ff0477ac */ /* 0x000e220008000800 */
[----:B------:R-:W1:Y:S01]  /*0020*/  S2R R5, SR_TID.X ;  /* 0x0000000000057919 */ /* 0x000e620000002100 */
[----:B------:R-:W-:Y:S01]  /*0030*/  BSSY.RECONVERGENT B0, `(.L_x_9) ;  /* 0x0000121000007945 */ /* 0x000fe20003800200 */
[----:B------:R-:W2:Y:S01]  /*0040*/  LDCU UR5, c[0x0][0x380] ;  /* 0x00007000ff0577ac */ /* 0x000ea20008000800 */
[----:B------:R-:W3:Y:S01]  /*0050*/  S2R R4, SR_TID.Y ;  /* 0x0000000000047919 */ /* 0x000ee20000002200 */
[----:B------:R-:W4:Y:S01]  /*0060*/  LDCU.64 UR6, c[0x0][0x358] ;  /* 0x00006b00ff0677ac */ /* 0x000f220008000a00 */
[----:B0-----:R-:W-:-:S04]  /*0070*/  ULOP3.LUT UR4, UR4, 0x80000001, URZ, 0xc0, !UPT ;  /* 0x8000000104047892 */ /* 0x001fc8000f8ec0ff */
[----:B------:R-:W-:Y:S01]  /*0080*/  UISETP.NE.AND UP0, UPT, UR4, 0x1, UPT ;  /* 0x000000010400788c */ /* 0x000fe2000bf05270 */
[----:B--2---:R-:W-:-:S04]  /*0090*/  MOV R0, UR5 ;  /* 0x0000000500007c02 */ /* 0x004fc80008000f00 */
[----:B-1----:R-:W-:-:S04]  /*00a0*/  IADD3 R11, PT, PT, R5, R0, RZ ;  /* 0x00000000050b7210 */ /* 0x002fc80007ffe0ff */
[----:B----4-:R-:W-:Y:S05]  /*00b0*/  BRA.U UP0, `(.L_x_10) ;  /* 0x0000000900247547 */ /* 0x010fea000b800000 */
[----:B------:R-:W0:Y:S08]  /*00c0*/  LDC.64 R2, c[0x0][0x390] ;  /* 0x0000e400ff027b82 */ /* 0x000e300000000a00 */
[----:B------:R-:W1:Y:S08]  /*00d0*/  LDC R13, c[0x0][0x384] ;  /* 0x0000e100ff0d7b82 */ /* 0x000e700000000800 */
[----:B------:R-:W2:Y:S01]  /*00e0*/  LDC.64 R6, c[0x0][0x398] ;  /* 0x0000e600ff067b82 */ /* 0x000ea20000000a00 */
[----:B0-----:R-:W-:-:S04]  /*00f0*/  IMAD.WIDE.U32 R14, R5, 0x4, R2 ;  /* 0x00000004050e7825 */ /* 0x001fc800078e0002 */
[----:B-1----:R-:W-:Y:S02]  /*0100*/  IMAD.WIDE R16, R13, 0x4, R14 ;  /* 0x000000040d107825 */ /* 0x002fe400078e020e */
[----:B------:R-:W4:Y:S04]  /*0110*/  LDG.E R14, desc[UR6][R14.64] ;  /* 0x000000060e0e7981 */ /* 0x000f28000c1e1900 */
[----:B------:R-:W4:Y:S01]  /*0120*/  LDG.E R17, desc[UR6][R16.64] ;  /* 0x0000000610117981 */ /* 0x000f22000c1e1900 */
[----:B--2---:R-:W-:-:S05]  /*0130*/  IMAD.WIDE.U32 R8, R5, 0x4, R6 ;  /* 0x0000000405087825 */ /* 0x004fca00078e0006 */
[----:B------:R-:W4:Y:S01]  /*0140*/  LDG.E R10, desc[UR6][R8.64] ;  /* 0x00000006080a7981 */ /* 0x000f22000c1e1900 */
[----:B------:R-:W-:-:S04]  /*0150*/  IMAD.WIDE R18, R11, 0x4, R2 ;  /* 0x000000040b127825 */ /* 0x000fc800078e0202 */
[----:B------:R-:W-:-:S04]  /*0160*/  IMAD.WIDE R20, R13, 0x4, R8 ;  /* 0x000000040d147825 */ /* 0x000fc800078e0208 */
[----:B----4-:R-:W-:-:S05]  /*0170*/  FFMA R23, R17, R10, R14 ;  /* 0x0000000a11177223 */ /* 0x010fca000000000e */
[----:B------:R0:W-:Y:S04]  /*0180*/  STG.E desc[UR6][R18.64], R23 ;  /* 0x0000001712007986 */ /* 0x0001e8000c101906 */
[----:B------:R-:W2:Y:S04]  /*0190*/  LDG.E R10, desc[UR6][R8.64] ;  /* 0x00000006080a7981 */ /* 0x000ea8000c1e1900 */
[----:B------:R-:W2:Y:S01]  /*01a0*/  LDG.E R21, desc[UR6][R20.64] ;  /* 0x0000000614157981 */ /* 0x000ea2000c1e1900 */
[----:B------:R-:W-:Y:S01]  /*01b0*/  IMAD.WIDE R6, R11, 0x4, R6 ;  /* 0x000000040b067825 */ /* 0x000fe200078e0206 */
[----:B---3--:R-:W-:-:S04]  /*01c0*/  LOP3.LUT P0, RZ, R5, R4, RZ, 0xfc, !PT ;  /* 0x0000000405ff7212 */ /* 0x008fc8000780fcff */
[----:B------:R-:W-:Y:S01]  /*01d0*/  ISETP.LT.OR P0, PT, R13, 0x1, P0 ;  /* 0x000000010d00780c */ /* 0x000fe20000701670 */
[----:B--2---:R-:W-:-:S05]  /*01e0*/  FMUL R11, R10, R21 ;  /* 0x000000150a0b7220 */ /* 0x004fca0000400000 */
[----:B------:R0:W-:Y:S07]  /*01f0*/  STG.E desc[UR6][R6.64], R11 ;  /* 0x0000000b06007986 */ /* 0x0001ee000c101906 */
[----:B------:R-:W-:Y:S05]  /*0200*/  @P0 BRA `(.L_x_11) ;  /* 0x00000010000c0947 */ /* 0x000fea0003800000 */
[----:B------:R-:W-:-:S04]  /*0210*/  IADD3 R5, PT, PT, R0, -R13, RZ ;  /* 0x8000000d00057210 */ /* 0x000fc80007ffe0ff */
[----:B------:R-:W-:-:S05]  /*0220*/  VIADDMNMX R4, R5, 0x1, R0, !PT ;  /* 0x0000000105047846 */ /* 0x000fca0007800100 */
[----:B------:R-:W-:-:S05]  /*0230*/  IMAD.IADD R13, R4, 0x1, R13 ;  /* 0x00000001040d7824 */ /* 0x000fca00078e020d */
[CC--:B------:R-:W-:Y:S02]  /*0240*/  IADD3 R4, PT, PT, R13.reuse, -R0.reuse, RZ ;  /* 0x800000000d047210 */ /* 0x0c0fe40007ffe0ff */
[----:B------:R-:W-:Y:S02]  /*0250*/  IADD3 R13, PT, PT, -R13, R0, RZ ;  /* 0x000000000d0d7210 */ /* 0x000fe40007ffe1ff */
[----:B0-----:R-:W-:Y:S02]  /*0260*/  LOP3.LUT R18, R4, 0x7, RZ, 0xc0, !PT ;  /* 0x0000000704127812 */ /* 0x001fe400078ec0ff */
[----:B------:R-:W-:Y:S02]  /*0270*/  ISETP.GT.U32.AND P1, PT, R13, -0x8, PT ;  /* 0xfffffff80d00780c */ /* 0x000fe40003f24070 */
[----:B------:R-:W-:-:S11]  /*0280*/  ISETP.NE.AND P0, PT, R18, RZ, PT ;  /* 0x000000ff1200720c */ /* 0x000fd60003f05270 */
[----:B------:R-:W-:Y:S05]  /*0290*/  @P1 BRA `(.L_x_12) ;  /* 0x0000000000c81947 */ /* 0x000fea0003800000 */
[----:B------:R-:W0:Y:S01]  /*02a0*/  LDC.64 R6, c[0x0][0x398] ;  /* 0x0000e600ff067b82 */ /* 0x000e220000000a00 */
[----:B------:R-:W-:Y:S01]  /*02b0*/  LOP3.LUT R16, R4, 0xfffffff8, RZ, 0xc0, !PT ;  /* 0xfffffff804107812 */ /* 0x000fe200078ec0ff */
[----:B------:R-:W1:Y:S04]  /*02c0*/  LDCU UR8, c[0x0][0x380] ;  /* 0x00007000ff0877ac */ /* 0x000e680008000800 */
[----:B------:R-:W-:Y:S01]  /*02d0*/  IMAD.MOV R16, RZ, RZ, -R16 ;  /* 0x000000ffff107224 */ /* 0x000fe200078e0a10 */
[----:B------:R-:W2:Y:S01]  /*02e0*/  LDCU.64 UR4, c[0x0][0x390] ;  /* 0x00007200ff0477ac */ /* 0x000ea20008000a00 */
[----:B0-----:R-:W-:-:S04]  /*02f0*/  IADD3 R6, P1, PT, R6, 0x10, RZ ;  /* 0x0000001006067810 */ /* 0x001fc80007f3e0ff */
[----:B-12---:R-:W-:-:S09]  /*0300*/  IADD3.X R7, PT, PT, RZ, R7, RZ, P1, !PT ;  /* 0x00000007ff077210 */ /* 0x006fd20000ffe4ff */
.L_x_13:
[----:B------:R-:W-:Y:S02]  /*0310*/  MOV R2, UR4 ;  /* 0x0000000400027c02 */ /* 0x000fe40008000f00 */
[----:B------:R-:W-:-:S03]  /*0320*/  MOV R3, UR5 ;  /* 0x0000000500037c02 */ /* 0x000fc60008000f00 */
[----:B------:R-:W-:-:S05]  /*0330*/  IMAD.WIDE R12, R5, 0x4, R2 ;  /* 0x00000004050c7825 */ /* 0x000fca00078e0202 */
[----:B----4-:R-:W2:Y:S01]  /*0340*/  LDG.E R17, desc[UR6][R12.64] ;  /* 0x000000060c117981 */ /* 0x010ea2000c1e1900 */
[----:B------:R-:W-:Y:S01]  /*0350*/  MOV R0, UR8 ;  /* 0x0000000800007c02 */ /* 0x000fe20008000f00 */
[----:B------:R-:W-:-:S04]  /*0360*/  IMAD.WIDE R8, R5, 0x4, R6 ;  /* 0x0000000405087825 */ /* 0x000fc800078e0206 */
[----:B------:R-:W-:-:S05]  /*0370*/  IMAD.WIDE R10, R0, 0x4, R12 ;  /* 0x00000004000a7825 */ /* 0x000fca00078e020c */
        /* <DEDUP_REMOVED lines=24> */
[----:B0-----:R-:W5:Y:S04]  /*0500*/  LDG.E R17, desc[UR6][R12.64+0x18] ;  /* 0x000018060c117981 */ /* 0x001f68000c1e1900 */
[----:B-----5:R4:W-:Y:S04]  /*0510*/  STG.E desc[UR6][R10.64+0x18], R17 ;  /* 0x000018110a007986 */ /* 0x0209e8000c101906 */
[----:B-1----:R-:W5:Y:S04]  /*0520*/  LDG.E R19, desc[UR6][R8.64+0x8] ;  /* 0x0000080608137981 */ /* 0x002f68000c1e1900 */
[----:B-----5:R4:W-:Y:S04]  /*0530*/  STG.E desc[UR6][R14.64+0x8], R19 ;  /* 0x000008130e007986 */ /* 0x0209e8000c101906 */
[----:B--2---:R-:W2:Y:S04]  /*0540*/  LDG.E R21, desc[UR6][R12.64+0x1c] ;  /* 0x00001c060c157981 */ /* 0x004ea8000c1e1900 */
[----:B--2---:R4:W-:Y:S04]  /*0550*/  STG.E desc[UR6][R10.64+0x1c], R21 ;  /* 0x00001c150a007986 */ /* 0x0049e8000c101906 */
[----:B---3--:R-:W2:Y:S01]  /*0560*/  LDG.E R23, desc[UR6][R8.64+0xc] ;  /* 0x00000c0608177981 */ /* 0x008ea2000c1e1900 */
[----:B------:R-:W-:Y:S01]  /*0570*/  VIADD R16, R16, 0x8 ;  /* 0x0000000810107836 */ /* 0x000fe20000000000 */
[----:B------:R-:W-:-:S04]  /*0580*/  IADD3 R5, PT, PT, R5, 0x8, RZ ;  /* 0x0000000805057810 */ /* 0x000fc80007ffe0ff */
[----:B------:R-:W-:Y:S01]  /*0590*/  ISETP.NE.AND P1, PT, R16, RZ, PT ;  /* 0x000000ff1000720c */ /* 0x000fe20003f25270 */
[----:B--2---:R4:W-:-:S12]  /*05a0*/  STG.E desc[UR6][R14.64+0xc], R23 ;  /* 0x00000c170e007986 */ /* 0x0049d8000c101906 */
[----:B------:R-:W-:Y:S05]  /*05b0*/  @P1 BRA `(.L_x_13) ;  /* 0xfffffffc00541947 */ /* 0x000fea000383ffff */
.L_x_12:
[----:B------:R-:W-:Y:S05]  /*05c0*/  @!P0 BRA `(.L_x_11) ;  /* 0x0000000c001c8947 */ /* 0x000fea0003800000 */
[----:B------:R-:W-:Y:S02]  /*05d0*/  ISETP.GE.U32.AND P0, PT, R18, 0x4, PT ;  /* 0x000000041200780c */ /* 0x000fe40003f06070 */
[----:B----4-:R-:W-:-:S04]  /*05e0*/  LOP3.LUT R14, R4, 0x3, RZ, 0xc0, !PT ;  /* 0x00000003040e7812 */ /* 0x010fc800078ec0ff */
[----:B------:R-:W-:-:S07]  /*05f0*/  ISETP.NE.AND P1, PT, R14, RZ, PT ;  /* 0x000000ff0e00720c */ /* 0x000fce0003f25270 */
[----:B------:R-:W-:Y:S06]  /*0600*/  @!P0 BRA `(.L_x_14) ;  /* 0x0000000000588947 */ /* 0x000fec0003800000 */
[----:B------:R-:W-:Y:S01]  /*0610*/  IMAD.WIDE R8, R5, 0x4, R2 ;  /* 0x0000000405087825 */ /* 0x000fe200078e0202 */
[----:B------:R-:W0:Y:S04]  /*0620*/  LDC.64 R10, c[0x0][0x398] ;  /* 0x0000e600ff0a7b82 */ /* 0x000e280000000a00 */
[----:B------:R-:W2:Y:S01]  /*0630*/  LDG.E R15, desc[UR6][R8.64] ;  /* 0x00000006080f7981 */ /* 0x000ea2000c1e1900 */
[----:B------:R-:W-:-:S04]  /*0640*/  IMAD.WIDE R6, R0, 0x4, R8 ;  /* 0x0000000400067825 */ /* 0x000fc800078e0208 */
[----:B0-----:R-:W-:Y:S01]  /*0650*/  IMAD.WIDE R10, R5, 0x4, R10 ;  /* 0x00000004050a7825 */ /* 0x001fe200078e020a */
        /* <DEDUP_REMOVED lines=8> */
[----:B------:R-:W3:Y:S04]  /*06e0*/  LDG.E R23, desc[UR6][R8.64+0x8] ;  /* 0x0000080608177981 */ /* 0x000ee8000c1e1900 */
[----:B---3--:R2:W-:Y:S04]  /*06f0*/  STG.E desc[UR6][R6.64+0x8], R23 ;  /* 0x0000081706007986 */ /* 0x0085e8000c101906 */
[----:B------:R-:W3:Y:S04]  /*0700*/  LDG.E R25, desc[UR6][R10.64+0x8] ;  /* 0x000008060a197981 */ /* 0x000ee8000c1e1900 */
[----:B---3--:R2:W-:Y:S04]  /*0710*/  STG.E desc[UR6][R12.64+0x8], R25 ;  /* 0x000008190c007986 */ /* 0x0085e8000c101906 */
[----:B0-----:R-:W3:Y:S04]  /*0720*/  LDG.E R15, desc[UR6][R8.64+0xc] ;  /* 0x00000c06080f7981 */ /* 0x001ee8000c1e1900 */
[----:B---3--:R2:W-:Y:S04]  /*0730*/  STG.E desc[UR6][R6.64+0xc], R15 ;  /* 0x00000c0f06007986 */ /* 0x0085e8000c101906 */
[----:B-1----:R-:W3:Y:S01]  /*0740*/  LDG.E R17, desc[UR6][R10.64+0xc] ;  /* 0x00000c060a117981 */ /* 0x002ee2000c1e1900 */
[----:B------:R-:W-:-:S03]  /*0750*/  IADD3 R5, PT, PT, R5, 0x4, RZ ;  /* 0x0000000405057810 */ /* 0x000fc60007ffe0ff */
[----:B---3--:R2:W-:Y:S04]  /*0760*/  STG.E desc[UR6][R12.64+0xc], R17 ;  /* 0x00000c110c007986 */ /* 0x0085e8000c101906 */
.L_x_14:
[----:B------:R-:W-:Y:S05]  /*0770*/  @!P1 BRA `(.L_x_11) ;  /* 0x0000000800b09947 */ /* 0x000fea0003800000 */
[----:B------:R-:W-:Y:S02]  /*0780*/  ISETP.NE.AND P0, PT, R14, 0x1, PT ;  /* 0x000000010e00780c */ /* 0x000fe40003f05270 */
[----:B------:R-:W-:-:S04]  /*0790*/  LOP3.LUT R4, R4, 0x1, RZ, 0xc0, !PT ;  /* 0x0000000104047812 */ /* 0x000fc800078ec0ff */
[----:B------:R-:W-:-:S07]  /*07a0*/  ISETP.NE.U32.AND P1, PT, R4, 0x1, PT ;  /* 0x000000010400780c */ /* 0x000fce0003f25070 */
[----:B------:R-:W-:Y:S06]  /*07b0*/  @!P0 BRA `(.L_x_15) ;  /* 0x0000000000388947 */ /* 0x000fec0003800000 */
[----:B--2---:R-:W-:Y:S01]  /*07c0*/  IMAD.WIDE R6, R5, 0x4, R2 ;  /* 0x0000000405067825 */ /* 0x004fe200078e0202 */
        /* <DEDUP_REMOVED lines=10> */
[----:B------:R-:W2:Y:S01]  /*0870*/  LDG.E R21, desc[UR6][R10.64+0x4] ;  /* 0x000004060a157981 */ /* 0x000ea2000c1e1900 */
[----:B------:R-:W-:-:S03]  /*0880*/  IADD3 R5, PT, PT, R5, 0x2, RZ ;  /* 0x0000000205057810 */ /* 0x000fc60007ffe0ff */
[----:B--2---:R0:W-:Y:S04]  /*0890*/  STG.E desc[UR6][R12.64+0x4], R21 ;  /* 0x000004150c007986 */ /* 0x0041e8000c101906 */
.L_x_15:
[----:B------:R-:W-:Y:S05]  /*08a0*/  @P1 BRA `(.L_x_11) ;  /* 0x0000000800641947 */ /* 0x000fea0003800000 */
[----:B------:R-:W-:Y:S01]  /*08b0*/  IMAD.WIDE R2, R5, 0x4, R2 ;  /* 0x0000000405027825 */ /* 0x000fe200078e0202 */
[----:B0-----:R-:W0:Y:S04]  /*08c0*/  LDC.64 R8, c[0x0][0x398] ;  /* 0x0000e600ff087b82 */ /* 0x001e280000000a00 */
[----:B------:R-:W3:Y:S01]  /*08d0*/  LDG.E R11, desc[UR6][R2.64] ;  /* 0x00000006020b7981 */ /* 0x000ee2000c1e1900 */
[----:B--2---:R-:W-:-:S04]  /*08e0*/  IMAD.WIDE R6, R0, 0x4, R2 ;  /* 0x0000000400067825 */ /* 0x004fc800078e0202 */
[----:B0-----:R-:W-:Y:S01]  /*08f0*/  IMAD.WIDE R4, R5, 0x4, R8 ;  /* 0x0000000405047825 */ /* 0x001fe200078e0208 */
[----:B---3--:R1:W-:Y:S04]  /*0900*/  STG.E desc[UR6][R6.64], R11 ;  /* 0x0000000b06007986 */ /* 0x0083e8000c101906 */
[----:B------:R-:W2:Y:S01]  /*0910*/  LDG.E R13, desc[UR6][R4.64] ;  /* 0x00000006040d7981 */ /* 0x000ea2000c1e1900 */
[----:B------:R-:W-:-:S05]  /*0920*/  IMAD.WIDE R8, R0, 0x4, R4 ;  /* 0x0000000400087825 */ /* 0x000fca00078e0204 */
[----:B--2---:R1:W-:Y:S01]  /*0930*/  STG.E desc[UR6][R8.64], R13 ;  /* 0x0000000d08007986 */ /* 0x0043e2000c101906 */
[----:B------:R-:W-:Y:S05]  /*0940*/  BRA `(.L_x_11) ;  /* 0x00000008003c7947 */ /* 0x000fea0003800000 */
.L_x_10:
[----:B------:R-:W0:Y:S08]  /*0950*/  LDC.64 R12, c[0x0][0x390] ;  /* 0x0000e400ff0c7b82 */ /* 0x000e300000000a00 */
[----:B------:R-:W1:Y:S08]  /*0960*/  LDC.64 R2, c[0x0][0x398] ;  /* 0x0000e600ff027b82 */ /* 0x000e700000000a00 */
[----:B------:R-:W2:Y:S01]  /*0970*/  LDC R7, c[0x0][0x384] ;  /* 0x0000e100ff077b82 */ /* 0x000ea20000000800 */
[----:B0-----:R-:W-:-:S04]  /*0980*/  IMAD.WIDE R14, R11, 0x4, R12 ;  /* 0x000000040b0e7825 */ /* 0x001fc800078e020c */
[----:B-1----:R-:W-:-:S05]  /*0990*/  IMAD.WIDE R8, R11, 0x4, R2 ;  /* 0x000000040b087825 */ /* 0x002fca00078e0202 */
[----:B------:R-:W4:Y:S01]  /*09a0*/  LDG.E R6, desc[UR6][R8.64] ;  /* 0x0000000608067981 */ /* 0x000f22000c1e1900 */
[----:B--2---:R-:W-:-:S03]  /*09b0*/  IMAD.WIDE R10, R7, 0x4, R14 ;  /* 0x00000004070a7825 */ /* 0x004fc600078e020e */
[----:B------:R-:W4:Y:S04]  /*09c0*/  LDG.E R14, desc[UR6][R14.64] ;  /* 0x000000060e0e7981 */ /* 0x000f28000c1e1900 */
[----:B------:R-:W4:Y:S01]  /*09d0*/  LDG.E R11, desc[UR6][R10.64] ;  /* 0x000000060a0b7981 */ /* 0x000f22000c1e1900 */
[----:B------:R-:W-:-:S04]  /*09e0*/  IMAD.WIDE.U32 R16, R5, 0x4, R12 ;  /* 0x0000000405107825 */ /* 0x000fc800078e000c */
[----:B------:R-:W-:-:S04]  /*09f0*/  IMAD.WIDE R12, R7, 0x4, R8 ;  /* 0x00000004070c7825 */ /* 0x000fc800078e0208 */
[----:B----4-:R-:W-:-:S05]  /*0a00*/  FFMA R19, R11, R6, R14 ;  /* 0x000000060b137223 */ /* 0x010fca000000000e */
[----:B------:R0:W-:Y:S04]  /*0a10*/  STG.E desc[UR6][R16.64], R19 ;  /* 0x0000001310007986 */ /* 0x0001e8000c101906 */
[----:B------:R-:W2:Y:S04]  /*0a20*/  LDG.E R6, desc[UR6][R8.64] ;  /* 0x0000000608067981 */ /* 0x000ea8000c1e1900 */
[----:B------:R-:W2:Y:S01]  /*0a30*/  LDG.E R13, desc[UR6][R12.64] ;  /* 0x000000060c0d7981 */ /* 0x000ea2000c1e1900 */
[C---:B------:R-:W-:Y:S01]  /*0a40*/  IMAD.WIDE.U32 R2, R5.reuse, 0x4, R2 ;  /* 0x0000000405027825 */ /* 0x040fe200078e0002 */
[----:B---3--:R-:W-:-:S04]  /*0a50*/  LOP3.LUT P0, RZ, R5, R4, RZ, 0xfc, !PT ;  /* 0x0000000405ff7212 */ /* 0x008fc8000780fcff */
[----:B------:R-:W-:Y:S01]  /*0a60*/  ISETP.LT.OR P0, PT, R7, 0x1, P0 ;  /* 0x000000010700780c */ /* 0x000fe20000701670 */
[----:B--2---:R-:W-:-:S05]  /*0a70*/  FMUL R21, R6, R13 ;  /* 0x0000000d06157220 */ /* 0x004fca0000400000 */
[----:B------:R0:W-:Y:S07]  /*0a80*/  STG.E desc[UR6][R2.64], R21 ;  /* 0x0000001502007986 */ /* 0x0001ee000c101906 */
[----:B------:R-:W-:Y:S05]  /*0a90*/  @P0 BRA `(.L_x_11) ;  /* 0x0000000400e80947 */ /* 0x000fea0003800000 */
[----:B0-----:R-:W-:-:S05]  /*0aa0*/  IMAD.IADD R3, R0, 0x1, -R7 ;  /* 0x0000000100037824 */ /* 0x001fca00078e0a07 */
[----:B------:R-:W-:-:S04]  /*0ab0*/  VIADDMNMX R2, R3, 0x1, R0, !PT ;  /* 0x0000000103027846 */ /* 0x000fc80007800100 */
[----:B------:R-:W-:-:S04]  /*0ac0*/  IADD3 R5, PT, PT, R2, R7, RZ ;  /* 0x0000000702057210 */ /* 0x000fc80007ffe0ff */
[CC--:B------:R-:W-:Y:S02]  /*0ad0*/  IADD3 R2, PT, PT, R5.reuse, -R0.reuse, RZ ;  /* 0x8000000005027210 */ /* 0x0c0fe40007ffe0ff */
[----:B------:R-:W-:Y:S02]  /*0ae0*/  IADD3 R5, PT, PT, -R5, R0, RZ ;  /* 0x0000000005057210 */ /* 0x000fe40007ffe1ff */
[----:B------:R-:W-:Y:S02]  /*0af0*/  LOP3.LUT R16, R2, 0x7, RZ, 0xc0, !PT ;  /* 0x0000000702107812 */ /* 0x000fe400078ec0ff */
[----:B------:R-:W-:Y:S02]  /*0b00*/  ISETP.GT.U32.AND P1, PT, R5, -0x8, PT ;  /* 0xfffffff80500780c */ /* 0x000fe40003f24070 */
[----:B------:R-:W-:-:S11]  /*0b10*/  ISETP.NE.AND P0, PT, R16, RZ, PT ;  /* 0x000000ff1000720c */ /* 0x000fd60003f05270 */
[----:B------:R-:W-:Y:S05]  /*0b20*/  @P1 BRA `(.L_x_16) ;  /* 0x0000000000c81947 */ /* 0x000fea0003800000 */
[----:B------:R-:W0:Y:S01]  /*0b30*/  LDC.64 R8, c[0x0][0x398] ;  /* 0x0000e600ff087b82 */ /* 0x000e220000000a00 */
[----:B------:R-:W-:-:S07]  /*0b40*/  IMAD R17, R0, 0x2, -R7 ;  /* 0x0000000200117824 */ /* 0x000fce00078e0a07 */
[----:B------:R-:W1:Y:S01]  /*0b50*/  LDC.64 R4, c[0x0][0x390] ;  /* 0x0000e400ff047b82 */ /* 0x000e620000000a00 */
[----:B0-----:R-:W-:Y:S02]  /*0b60*/  IADD3 R6, P2, PT, R8, 0x10, RZ ;  /* 0x0000001008067810 */ /* 0x001fe40007f5e0ff */
[----:B------:R-:W-:Y:S02]  /*0b70*/  LOP3.LUT R8, R2, 0xfffffff8, RZ, 0xc0, !PT ;  /* 0xfffffff802087812 */ /* 0x000fe400078ec0ff */
[----:B------:R-:W-:Y:S02]  /*0b80*/  IADD3.X R7, PT, PT, RZ, R9, RZ, P2, !PT ;  /* 0x00000009ff077210 */ /* 0x000fe400017fe4ff */
[----:B------:R-:W-:Y:S02]  /*0b90*/  IADD3 R0, PT, PT, -R8, RZ, RZ ;  /* 0x000000ff08007210 */ /* 0x000fe40007ffe1ff */
[----:B-1----:R-:W-:-:S04]  /*0ba0*/  IADD3 R4, P1, PT, R4, 0x10, RZ ;  /* 0x0000001004047810 */ /* 0x002fc80007f3e0ff */
[----:B------:R-:W-:-:S09]  /*0bb0*/  IADD3.X R5, PT, PT, RZ, R5, RZ, P1, !PT ;  /* 0x00000005ff057210 */ /* 0x000fd20000ffe4ff */
.L_x_17:
[----:B------:R-:W-:-:S05]  /*0bc0*/  IMAD.WIDE R12, R17, 0x4, R4 ;  /* 0x00000004110c7825 */ /* 0x000fca00078e0204 */
[----:B----4-:R-:W2:Y:S01]  /*0bd0*/  LDG.E R19, desc[UR6][R12.64+-0x10] ;  /* 0xfffff0060c137981 */ /* 0x010ea2000c1e1900 */
[----:B------:R-:W-:-:S04]  /*0be0*/  IMAD.WIDE R10, R3, 0x4, R4 ;  /* 0x00000004030a7825 */ /* 0x000fc800078e0204 */
[--C-:B------:R-:W-:Y:S01]  /*0bf0*/  IMAD.WIDE R8, R17, 0x4, R6.reuse ;  /* 0x0000000411087825 */ /* 0x100fe200078e0206 */
        /* <DEDUP_REMOVED lines=32> */
[----:B------:R-:W-:-:S02]  /*0e00*/  IADD3 R17, PT, PT, R17, 0x8, RZ ;  /* 0x0000000811117810 */ /* 0x000fc40007ffe0ff */
[----:B------:R-:W-:Y:S02]  /*0e10*/  IADD3 R3, PT, PT, R3, 0x8, RZ ;  /* 0x0000000803037810 */ /* 0x000fe40007ffe0ff */
[----:B------:R-:W-:Y:S01]  /*0e20*/  ISETP.NE.AND P1, PT, R0, RZ, PT ;  /* 0x000000ff0000720c */ /* 0x000fe20003f25270 */
[----:B--2---:R4:W-:-:S12]  /*0e30*/  STG.E desc[UR6][R14.64+0xc], R25 ;  /* 0x00000c190e007986 */ /* 0x0049d8000c101906 */
[----:B------:R-:W-:Y:S05]  /*0e40*/  @P1 BRA `(.L_x_17) ;  /* 0xfffffffc005c1947 */ /* 0x000fea000383ffff */
.L_x_16:
[----:B------:R-:W-:Y:S05]  /*0e50*/  @!P0 BRA `(.L_x_11) ;  /* 0x0000000000f88947 */ /* 0x000fea0003800000 */
[----:B------:R-:W-:Y:S02]  /*0e60*/  ISETP.GE.U32.AND P0, PT, R16, 0x4, PT ;  /* 0x000000041000780c */ /* 0x000fe40003f06070 */
[----:B------:R-:W-:-:S04]  /*0e70*/  LOP3.LUT R12, R2, 0x3, RZ, 0xc0, !PT ;  /* 0x00000003020c7812 */ /* 0x000fc800078ec0ff */
[----:B------:R-:W-:-:S07]  /*0e80*/  ISETP.NE.AND P1, PT, R12, RZ, PT ;  /* 0x000000ff0c00720c */ /* 0x000fce0003f25270 */
[----:B------:R-:W-:Y:S06]  /*0e90*/  @!P0 BRA `(.L_x_18) ;  /* 0x0000000000648947 */ /* 0x000fec0003800000 */
[----:B------:R-:W0:Y:S08]  /*0ea0*/  LDC R0, c[0x0][0x380] ;  /* 0x0000e000ff007b82 */ /* 0x000e300000000800 */
[----:B------:R-:W1:Y:S08]  /*0eb0*/  LDC.64 R6, c[0x0][0x390] ;  /* 0x0000e400ff067b82 */ /* 0x000e700000000a00 */
[----:B----4-:R-:W2:Y:S01]  /*0ec0*/  LDC.64 R10, c[0x0][0x398] ;  /* 0x0000e600ff0a7b82 */ /* 0x010ea20000000a00 */
[----:B0-----:R-:W-:-:S05]  /*0ed0*/  IADD3 R9, PT, PT, R3, R0, RZ ;  /* 0x0000000003097210 */ /* 0x001fca0007ffe0ff */
[----:B-1----:R-:W-:-:S05]  /*0ee0*/  IMAD.WIDE R4, R9, 0x4, R6 ;  /* 0x0000000409047825 */ /* 0x002fca00078e0206 */
[----:B------:R-:W3:Y:S01]  /*0ef0*/  LDG.E R13, desc[UR6][R4.64] ;  /* 0x00000006040d7981 */ /* 0x000ee2000c1e1900 */
[----:B------:R-:W-:-:S04]  /*0f00*/  IMAD.WIDE R6, R3, 0x4, R6 ;  /* 0x0000000403067825 */ /* 0x000fc800078e0206 */
[--C-:B--2---:R-:W-:Y:S01]  /*0f10*/  IMAD.WIDE R8, R9, 0x4, R10.reuse ;  /* 0x0000000409087825 */ /* 0x104fe200078e020a */
[----:B---3--:R0:W-:Y:S04]  /*0f20*/  STG.E desc[UR6][R6.64], R13 ;  /* 0x0000000d06007986 */ /* 0x0081e8000c101906 */
        /* <DEDUP_REMOVED lines=14> */
[----:B------:R-:W-:-:S03]  /*1010*/  VIADD R3, R3, 0x4 ;  /* 0x0000000403037836 */ /* 0x000fc60000000000 */
[----:B---3--:R2:W-:Y:S04]  /*1020*/  STG.E desc[UR6][R10.64+0xc], R15 ;  /* 0x00000c0f0a007986 */ /* 0x0085e8000c101906 */
.L_x_18:
[----:B------:R-:W-:Y:S05]  /*1030*/  @!P1 BRA `(.L_x_11) ;  /* 0x0000000000809947 */ /* 0x000fea0003800000 */
[----:B------:R-:W-:Y:S01]  /*1040*/  ISETP.NE.AND P0, PT, R12, 0x1, PT ;  /* 0x000000010c00780c */ /* 0x000fe20003f05270 */
[----:B------:R-:W0:Y:S08]  /*1050*/  LDC.64 R4, c[0x0][0x390] ;  /* 0x0000e400ff047b82 */ /* 0x000e300000000a00 */
[----:B--2-4-:R-:W1:Y:S08]  /*1060*/  LDC.64 R10, c[0x0][0x398] ;  /* 0x0000e600ff0a7b82 */ /* 0x014e700000000a00 */
[----:B------:R-:W2:Y:S01]  /*1070*/  @P0 LDC R0, c[0x0][0x380] ;  /* 0x0000e000ff000b82 */ /* 0x000ea20000000800 */
[----:B------:R-:W-:-:S07]  /*1080*/  LOP3.LUT R2, R2, 0x1, RZ, 0xc0, !PT ;  /* 0x0000000102027812 */ /* 0x000fce00078ec0ff */
[----:B------:R-:W3:Y:S01]  /*1090*/  LDC.64 R14, c[0x0][0x390] ;  /* 0x0000e400ff0e7b82 */ /* 0x000ee20000000a00 */
[----:B--2---:R-:W-:-:S05]  /*10a0*/  @P0 IADD3 R13, PT, PT, R3, R0, RZ ;  /* 0x00000000030d0210 */ /* 0x004fca0007ffe0ff */
[----:B0-----:R-:W-:-:S05]  /*10b0*/  @P0 IMAD.WIDE R6, R13, 0x4, R4 ;  /* 0x000000040d060825 */ /* 0x001fca00078e0204 */
[----:B------:R-:W2:Y:S01]  /*10c0*/  @P0 LDG.E R17, desc[UR6][R6.64] ;  /* 0x0000000606110981 */ /* 0x000ea2000c1e1900 */
[----:B------:R-:W-:-:S04]  /*10d0*/  @P0 IMAD.WIDE R8, R3, 0x4, R4 ;  /* 0x0000000403080825 */ /* 0x000fc800078e0204 */
[--C-:B-1----:R-:W-:Y:S01]  /*10e0*/  @P0 IMAD.WIDE R12, R13, 0x4, R10.reuse ;  /* 0x000000040d0c0825 */ /* 0x102fe200078e020a */
[----:B--2---:R0:W-:Y:S04]  /*10f0*/  @P0 STG.E desc[UR6][R8.64], R17 ;  /* 0x0000001108000986 */ /* 0x0041e8000c101906 */
[----:B------:R-:W2:Y:S01]  /*1100*/  @P0 LDG.E R19, desc[UR6][R12.64] ;  /* 0x000000060c130981 */ /* 0x000ea2000c1e1900 */
[----:B------:R-:W-:Y:S01]  /*1110*/  @P0 IMAD.WIDE R10, R3, 0x4, R10 ;  /* 0x00000004030a0825 */ /* 0x000fe200078e020a */
[----:B------:R-:W-:Y:S01]  /*1120*/  ISETP.NE.U32.AND P1, PT, R2, 0x1, PT ;  /* 0x000000010200780c */ /* 0x000fe20003f25070 */
[----:B0-----:R-:W0:-:S12]  /*1130*/  LDC.64 R16, c[0x0][0x398] ;  /* 0x0000e600ff107b82 */ /* 0x001e180000000a00 */
[----:B------:R-:W1:Y:S01]  /*1140*/  @!P1 LDC R0, c[0x0][0x380] ;  /* 0x0000e000ff009b82 */ /* 0x000e620000000800 */
[----:B--2---:R-:W-:Y:S04]  /*1150*/  @P0 STG.E desc[UR6][R10.64], R19 ;  /* 0x000000130a000986 */ /* 0x004fe8000c101906 */
[----:B------:R-:W2:Y:S01]  /*1160*/  @P0 LDG.E R21, desc[UR6][R6.64+0x4] ;  /* 0x0000040606150981 */ /* 0x000ea2000c1e1900 */
[----:B------:R-:W-:-:S04]  /*1170*/  @P0 IADD3 R3, PT, PT, R3, 0x2, RZ ;  /* 0x0000000203030810 */ /* 0x000fc80007ffe0ff */
[----:B-1----:R-:W-:Y:S01]  /*1180*/  @!P1 IADD3 R25, PT, PT, R3, R0, RZ ;  /* 0x0000000003199210 */ /* 0x002fe20007ffe0ff */
[----:B--2---:R0:W-:Y:S04]  /*1190*/  @P0 STG.E desc[UR6][R8.64+0x4], R21 ;  /* 0x0000041508000986 */ /* 0x0041e8000c101906 */
[----:B------:R-:W2:Y:S01]  /*11a0*/  @P0 LDG.E R23, desc[UR6][R12.64+0x4] ;  /* 0x000004060c170981 */ /* 0x000ea2000c1e1900 */
[----:B---3--:R-:W-:-:S03]  /*11b0*/  @!P1 IMAD.WIDE R4, R25, 0x4, R14 ;  /* 0x0000000419049825 */ /* 0x008fc600078e020e */
[----:B--2---:R3:W-:Y:S04]  /*11c0*/  @P0 STG.E desc[UR6][R10.64+0x4], R23 ;  /* 0x000004170a000986 */ /* 0x0047e8000c101906 */
[----:B------:R-:W2:Y:S01]  /*11d0*/  @!P1 LDG.E R5, desc[UR6][R4.64] ;  /* 0x0000000604059981 */ /* 0x000ea2000c1e1900 */
[----:B------:R-:W-:-:S04]  /*11e0*/  @!P1 IMAD.WIDE R6, R3, 0x4, R14 ;  /* 0x0000000403069825 */ /* 0x000fc800078e020e */
[--C-:B0-----:R-:W-:Y:S01]  /*11f0*/  @!P1 IMAD.WIDE R8, R25, 0x4, R16.reuse ;  /* 0x0000000419089825 */ /* 0x101fe200078e0210 */
[----:B--2---:R3:W-:Y:S05]  /*1200*/  @!P1 STG.E desc[UR6][R6.64], R5 ;  /* 0x0000000506009986 */ /* 0x0047ea000c101906 */
[----:B------:R-:W2:Y:S01]  /*1210*/  @!P1 LDG.E R9, desc[UR6][R8.64] ;  /* 0x0000000608099981 */ /* 0x000ea2000c1e1900 */
[----:B------:R-:W-:-:S05]  /*1220*/  @!P1 IMAD.WIDE R2, R3, 0x4, R16 ;  /* 0x0000000403029825 */ /* 0x000fca00078e0210 */
[----:B--2---:R3:W-:Y:S02]  /*1230*/  @!P1 STG.E desc[UR6][R2.64], R9 ;  /* 0x0000000902009986 */ /* 0x0047e4000c101906 */
.L_x_11:
[----:B------:R-:W-:Y:S05]  /*1240*/  BSYNC.RECONVERGENT B0 ;  /* 0x0000000000007941 */ /* 0x000fea0003800200 */
.L_x_9:
[----:B------:R-:W-:Y:S06]  /*1250*/  BAR.SYNC.DEFER_BLOCKING 0x0 ;  /* 0x0000000000007b1d */ /* 0x000fec0000010000 */
[----:B------:R-:W-:Y:S05]  /*1260*/  EXIT ;  /* 0x000000000000794d */ /* 0x000fea0003800000 */
.L_x_19:
        /* <DEDUP_REMOVED lines=9> */
.L_x_32:


//--------------------- .text._Z23RecursiveDoublingKerneliiiiPfS_i --------------------------
	.section	.text._Z23RecursiveDoublingKerneliiiiPfS_i,"ax",@progbits
	.align	128
        .global         _Z23RecursiveDoublingKerneliiiiPfS_i
        .type           _Z23RecursiveDoublingKerneliiiiPfS_i,@function
        .size           _Z23RecursiveDoublingKerneliiiiPfS_i,(.L_x_33 - _Z23RecursiveDoublingKerneliiiiPfS_i)
        .other          _Z23RecursiveDoublingKerneliiiiPfS_i,@"STO_CUDA_ENTRY STV_DEFAULT"
_Z23RecursiveDoublingKerneliiiiPfS_i:
.text._Z23RecursiveDoublingKerneliiiiPfS_i:
[----:B------:R-:W-:Y:S01]  /*0000*/  LDC R1, c[0x0][0x37c] ;  /* 0x0000df00ff017b82 */ /* 0x000fe20000000800 */
[----:B------:R-:W0:Y:S01]  /*0010*/  S2R R5, SR_TID.X ;  /* 0x0000000000057919 */ /* 0x000e220000002100 */
[----:B------:R-:W1:Y:S06]  /*0020*/  LDCU UR4, c[0x0][0x3a0] ;  /* 0x00007400ff0477ac */ /* 0x000e6c0008000800 */
[----:B------:R-:W0:Y:S01]  /*0030*/  LDC.64 R2, c[0x0][0x380] ;  /* 0x0000e000ff027b82 */ /* 0x000e220000000a00 */
[----:B------:R-:W-:Y:S01]  /*0040*/  BSSY.RECONVERGENT B0, `(.L_x_20) ;  /* 0x000012f000007945 */ /* 0x000fe20003800200 */
[----:B------:R-:W2:Y:S01]  /*0050*/  S2R R0, SR_TID.Y ;  /* 0x0000000000007919 */ /* 0x000ea20000002200 */
[----:B------:R-:W3:Y:S01]  /*0060*/  LDCU.64 UR10, c[0x0][0x358] ;  /* 0x00006b00ff0a77ac */ /* 0x000ee20008000a00 */
[----:B-1----:R-:W-:-:S04]  /*0070*/  ULOP3.LUT UR4, UR4, 0x80000001, URZ, 0xc0, !UPT ;  /* 0x8000000104047892 */ /* 0x002fc8000f8ec0ff */
[----:B------:R-:W-:Y:S01]  /*0080*/  UISETP.NE.AND UP0, UPT, UR4, 0x1, UPT ;  /* 0x000000010400788c */ /* 0x000fe2000bf05270 */
[----:B0-----:R-:W-:-:S04]  /*0090*/  IADD3 R19, PT, PT, R5, R2, RZ ;  /* 0x0000000205137210 */ /* 0x001fc80007ffe0ff */
[----:B------:R-:W-:-:S04]  /*00a0*/  IADD3 R17, PT, PT, R19, R3, RZ ;  /* 0x0000000313117210 */ /* 0x000fc80007ffe0ff */
[----:B--23--:R-:W-:Y:S05]  /*00b0*/  BRA.U UP0, `(.L_x_21) ;  /* 0x0000000900387547 */ /* 0x00cfea000b800000 */
[----:B------:R-:W0:Y:S01]  /*00c0*/  LDC.64 R10, c[0x0][0x390] ;  /* 0x0000e400ff0a7b82 */ /* 0x000e220000000a00 */
[----:B------:R-:W-:-:S07]  /*00d0*/  IADD3 R9, PT, PT, R17, -R2, RZ ;  /* 0x8000000211097210 */ /* 0x000fce0007ffe0ff */
[----:B------:R-:W1:Y:S01]  /*00e0*/  LDC.64 R6, c[0x0][0x398] ;  /* 0x0000e600ff067b82 */ /* 0x000e620000000a00 */
[----:B0-----:R-:W-:-:S04]  /*00f0*/  IMAD.WIDE.U32 R12, R5, 0x4, R10 ;  /* 0x00000004050c7825 */ /* 0x001fc800078e000a */
[C---:B------:R-:W-:Y:S02]  /*0100*/  IMAD.WIDE R10, R9.reuse, 0x4, R10 ;  /* 0x00000004090a7825 */ /* 0x040fe400078e020a */
[----:B------:R-:W2:Y:S02]  /*0110*/  LDG.E R12, desc[UR10][R12.64] ;  /* 0x0000000a0c0c7981 */ /* 0x000ea4000c1e1900 */
[----:B-1----:R-:W-:Y:S02]  /*0120*/  IMAD.WIDE R8, R9, 0x4, R6 ;  /* 0x0000000409087825 */ /* 0x002fe400078e0206 */
[----:B------:R-:W2:Y:S04]  /*0130*/  LDG.E R4, desc[UR10][R10.64] ;  /* 0x0000000a0a047981 */ /* 0x000ea8000c1e1900 */
[----:B------:R-:W2:Y:S01]  /*0140*/  LDG.E R17, desc[UR10][R8.64] ;  /* 0x0000000a08117981 */ /* 0x000ea2000c1e1900 */
[----:B------:R-:W-:-:S04]  /*0150*/  IMAD.WIDE R14, R2, 0x4, R10 ;  /* 0x00000004020e7825 */ /* 0x000fc800078e020a */
[----:B------:R-:W-:-:S04]  /*0160*/  IMAD.WIDE.U32 R6, R5, 0x4, R6 ;  /* 0x0000000405067825 */ /* 0x000fc800078e0006 */
[----:B--2---:R-:W-:-:S05]  /*0170*/  FFMA R19, R17, R12, R4 ;  /* 0x0000000c11137223 */ /* 0x004fca0000000004 */
[----:B------:R0:W-:Y:S04]  /*0180*/  STG.E desc[UR10][R14.64], R19 ;  /* 0x000000130e007986 */ /* 0x0001e8000c10190a */
[----:B------:R-:W2:Y:S04]  /*0190*/  LDG.E R7, desc[UR10][R6.64] ;  /* 0x0000000a06077981 */ /* 0x000ea8000c1e1900 */
[----:B------:R-:W2:Y:S01]  /*01a0*/  LDG.E R4, desc[UR10][R8.64] ;  /* 0x0000000a08047981 */ /* 0x000ea2000c1e1900 */
[----:B------:R-:W-:Y:S01]  /*01b0*/  IMAD.WIDE R16, R2, 0x4, R8 ;  /* 0x0000000402107825 */ /* 0x000fe200078e0208 */
[----:B------:R-:W-:-:S04]  /*01c0*/  LOP3.LUT P0, RZ, R5, R0, RZ, 0xfc, !PT ;  /* 0x0000000005ff7212 */ /* 0x000fc8000780fcff */
[----:B------:R-:W-:Y:S01]  /*01d0*/  ISETP.LT.OR P0, PT, R3, 0x1, P0 ;  /* 0x000000010300780c */ /* 0x000fe20000701670 */
[----:B--2---:R-:W-:-:S05]  /*01e0*/  FMUL R21, R4, R7 ;  /* 0x0000000704157220 */ /* 0x004fca0000400000 */
[----:B------:R0:W-:Y:S07]  /*01f0*/  STG.E desc[UR10][R16.64], R21 ;  /* 0x0000001510007986 */ /* 0x0001ee000c10190a */
[----:B------:R-:W-:Y:S05]  /*0200*/  @P0 BRA `(.L_x_22) ;  /* 0x0000001000480947 */ /* 0x000fea0003800000 */
[C---:B------:R-:W-:Y:S01]  /*0210*/  ISETP.GE.U32.AND P1, PT, R3.reuse, 0x8, PT ;  /* 0x000000080300780c */ /* 0x040fe20003f26070 */
[----:B------:R-:W-:Y:S01]  /*0220*/  IMAD.MOV.U32 R0, RZ, RZ, RZ ;  /* 0x000000ffff007224 */ /* 0x000fe200078e00ff */
[----:B------:R-:W-:-:S04]  /*0230*/  LOP3.LUT R12, R3, 0x7, RZ, 0xc0, !PT ;  /* 0x00000007030c7812 */ /* 0x000fc800078ec0ff */
[----:B------:R-:W-:-:S07]  /*0240*/  ISETP.NE.AND P0, PT, R12, RZ, PT ;  /* 0x000000ff0c00720c */ /* 0x000fce0003f05270 */
[----:B------:R-:W-:Y:S06]  /*0250*/  @!P1 BRA `(.L_x_23) ;  /* 0x0000000000dc9947 */ /* 0x000fec0003800000 */
[----:B------:R-:W1:Y:S01]  /*0260*/  LDCU.64 UR4, c[0x0][0x398] ;  /* 0x00007300ff0477ac */ /* 0x000e620008000a00 */
[----:B------:R-:W2:Y:S01]  /*0270*/  LDC R7, c[0x0][0x394] ;  /* 0x0000e500ff077b82 */ /* 0x000ea20000000800 */
[----:B------:R-:W-:Y:S01]  /*0280*/  LOP3.LUT R0, R3, 0x7ffffff8, RZ, 0xc0, !PT ;  /* 0x7ffffff803007812 */ /* 0x000fe200078ec0ff */
[----:B------:R-:W0:Y:S03]  /*0290*/  LDCU UR6, c[0x0][0x390] ;  /* 0x00007200ff0677ac */ /* 0x000e260008000800 */
[----:B------:R-:W-:Y:S01]  /*02a0*/  IADD3 R3, PT, PT, -R0, RZ, RZ ;  /* 0x000000ff00037210 */ /* 0x000fe20007ffe1ff */
[----:B------:R-:W3:Y:S01]  /*02b0*/  LDCU UR7, c[0x0][0x380] ;  /* 0x00007000ff0777ac */ /* 0x000ee20008000800 */
[----:B-1----:R-:W-:-:S04]  /*02c0*/  UIADD3 UR4, UP0, UPT, UR4, 0x10, URZ ;  /* 0x0000001004047890 */ /* 0x002fc8000ff1e0ff */
[----:B------:R-:W-:Y:S01]  /*02d0*/  UIADD3.X UR5, UPT, UPT, URZ, UR5, URZ, UP0, !UPT ;  /* 0x00000005ff057290 */ /* 0x000fe200087fe4ff */
[----:B0-----:R-:W-:Y:S02]  /*02e0*/  MOV R14, UR6 ;  /* 0x00000006000e7c02 */ /* 0x001fe40008000f00 */
[----:B------:R-:W-:-:S03]  /*02f0*/  MOV R16, UR4 ;  /* 0x0000000400107c02 */ /* 0x000fc60008000f00 */
[----:B---3--:R-:W-:-:S07]  /*0300*/  IMAD.U32 R5, RZ, RZ, UR5 ;  /* 0x00000005ff057e24 */ /* 0x008fce000f8e00ff */
.L_x_24:
[----:B------:R-:W-:-:S05]  /*0310*/  MOV R6, R14 ;  /* 0x0000000e00067202 */ /* 0x000fca0000000f00 */
[----:B--2-4-:R-:W2:Y:S01]  /*0320*/  LDG.E R13, desc[UR10][R6.64] ;  /* 0x0000000a060d7981 */ /* 0x014ea2000c1e1900 */
[----:B------:R-:W-:Y:S02]  /*0330*/  MOV R2, UR7 ;  /* 0x0000000700027c02 */ /* 0x000fe40008000f00 */
[----:B------:R-:W-:-:S03]  /*0340*/  MOV R4, R16 ;  /* 0x0000001000047202 */ /* 0x000fc60000000f00 */
        /* <DEDUP_REMOVED lines=31> */
[----:B---3--:R0:W2:Y:S01]  /*0540*/  LDG.E R19, desc[UR10][R4.64+0xc] ;  /* 0x00000c0a04137981 */ /* 0x0080a2000c1e1900 */
[----:B------:R-:W-:Y:S01]  /*0550*/  VIADD R3, R3, 0x8 ;  /* 0x0000000803037836 */ /* 0x000fe20000000000 */
[----:B------:R-:W-:-:S02]  /*0560*/  IADD3 R14, P2, PT, R6, 0x20, RZ ;  /* 0x00000020060e7810 */ /* 0x000fc40007f5e0ff */
[----:B------:R-:W-:Y:S02]  /*0570*/  IADD3 R16, P3, PT, R4, 0x20, RZ ;  /* 0x0000002004107810 */ /* 0x000fe40007f7e0ff */
[----:B------:R-:W-:Y:S02]  /*0580*/  ISETP.NE.AND P1, PT, R3, RZ, PT ;  /* 0x000000ff0300720c */ /* 0x000fe40003f25270 */
[----:B------:R-:W-:Y:S02]  /*0590*/  IADD3.X R7, PT, PT, RZ, R7, RZ, P2, !PT ;  /* 0x00000007ff077210 */ /* 0x000fe400017fe4ff */
[----:B0-----:R-:W-:Y:S01]  /*05a0*/  IADD3.X R5, PT, PT, RZ, R5, RZ, P3, !PT ;  /* 0x00000005ff057210 */ /* 0x001fe20001ffe4ff */
[----:B--2---:R4:W-:Y:S08]  /*05b0*/  STG.E desc[UR10][R10.64+0xc], R19 ;  /* 0x00000c130a007986 */ /* 0x0049f0000c10190a */
[----:B------:R-:W-:Y:S05]  /*05c0*/  @P1 BRA `(.L_x_24) ;  /* 0xfffffffc00501947 */ /* 0x000fea000383ffff */
.L_x_23:
[----:B------:R-:W-:Y:S05]  /*05d0*/  @!P0 BRA `(.L_x_22) ;  /* 0x0000000c00548947 */ /* 0x000fea0003800000 */
[----:B------:R-:W1:Y:S01]  /*05e0*/  LDCU UR4, c[0x0][0x384] ;  /* 0x00007080ff0477ac */ /* 0x000e620008000800 */
[----:B------:R-:W-:Y:S01]  /*05f0*/  ISETP.GE.U32.AND P0, PT, R12, 0x4, PT ;  /* 0x000000040c00780c */ /* 0x000fe20003f06070 */
[----:B-1----:R-:W-:-:S04]  /*0600*/  ULOP3.LUT UR5, UR4, 0x3, URZ, 0xc0, !UPT ;  /* 0x0000000304057892 */ /* 0x002fc8000f8ec0ff */
[----:B------:R-:W-:-:S08]  /*0610*/  UISETP.NE.AND UP0, UPT, UR5, URZ, UPT ;  /* 0x000000ff0500728c */ /* 0x000fd0000bf05270 */
[----:B------:R-:W-:Y:S05]  /*0620*/  @!P0 BRA `(.L_x_25) ;  /* 0x00000000005c8947 */ /* 0x000fea0003800000 */
[----:B------:R-:W1:Y:S08]  /*0630*/  LDC.64 R4, c[0x0][0x390] ;  /* 0x0000e400ff047b82 */ /* 0x000e700000000a00 */
[----:B----4-:R-:W2:Y:S01]  /*0640*/  LDC.64 R8, c[0x0][0x398] ;  /* 0x0000e600ff087b82 */ /* 0x010ea20000000a00 */
[----:B-1----:R-:W-:-:S05]  /*0650*/  IMAD.WIDE.U32 R4, R0, 0x4, R4 ;  /* 0x0000000400047825 */ /* 0x002fca00078e0004 */
[----:B------:R-:W3:Y:S01]  /*0660*/  LDG.E R3, desc[UR10][R4.64] ;  /* 0x0000000a04037981 */ /* 0x000ee2000c1e1900 */
[----:B------:R-:W-:-:S04]  /*0670*/  IMAD.WIDE R6, R2, 0x4, R4 ;  /* 0x0000000402067825 */ /* 0x000fc800078e0204 */
[----:B--2---:R-:W-:Y:S01]  /*0680*/  IMAD.WIDE.U32 R8, R0, 0x4, R8 ;  /* 0x0000000400087825 */ /* 0x004fe200078e0008 */
[----:B---3--:R1:W-:Y:S04]  /*0690*/  STG.E desc[UR10][R6.64], R3 ;  /* 0x0000000306007986 */ /* 0x0083e8000c10190a */
[----:B------:R-:W2:Y:S01]  /*06a0*/  LDG.E R13, desc[UR10][R8.64] ;  /* 0x0000000a080d7981 */ /* 0x000ea2000c1e1900 */
[----:B------:R-:W-:-:S05]  /*06b0*/  IMAD.WIDE R10, R2, 0x4, R8 ;  /* 0x00000004020a7825 */ /* 0x000fca00078e0208 */
[----:B--2---:R2:W-:Y:S04]  /*06c0*/  STG.E desc[UR10][R10.64], R13 ;  /* 0x0000000d0a007986 */ /* 0x0045e8000c10190a */
[----:B0-----:R-:W3:Y:S04]  /*06d0*/  LDG.E R15, desc[UR10][R4.64+0x4] ;  /* 0x0000040a040f7981 */ /* 0x001ee8000c1e1900 */
[----:B---3--:R3:W-:Y:S04]  /*06e0*/  STG.E desc[UR10][R6.64+0x4], R15 ;  /* 0x0000040f06007986 */ /* 0x0087e8000c10190a */
[----:B------:R-:W4:Y:S04]  /*06f0*/  LDG.E R17, desc[UR10][R8.64+0x4] ;  /* 0x0000040a08117981 */ /* 0x000f28000c1e1900 */
[----:B----4-:R3:W-:Y:S04]  /*0700*/  STG.E desc[UR10][R10.64+0x4], R17 ;  /* 0x000004110a007986 */ /* 0x0107e8000c10190a */
[----:B------:R-:W4:Y:S04]  /*0710*/  LDG.E R19, desc[UR10][R4.64+0x8] ;  /* 0x0000080a04137981 */ /* 0x000f28000c1e1900 */
[----:B----4-:R3:W-:Y:S04]  /*0720*/  STG.E desc[UR10][R6.64+0x8], R19 ;  /* 0x0000081306007986 */ /* 0x0107e8000c10190a */
[----:B------:R-:W4:Y:S04]  /*0730*/  LDG.E R21, desc[UR10][R8.64+0x8] ;  /* 0x0000080a08157981 */ /* 0x000f28000c1e1900 */
[----:B----4-:R3:W-:Y:S04]  /*0740*/  STG.E desc[UR10][R10.64+0x8], R21 ;  /* 0x000008150a007986 */ /* 0x0107e8000c10190a */
[----:B-1----:R-:W4:Y:S04]  /*0750*/  LDG.E R3, desc[UR10][R4.64+0xc] ;  /* 0x00000c0a04037981 */ /* 0x002f28000c1e1900 */
[----:B----4-:R3:W-:Y:S04]  /*0760*/  STG.E desc[UR10][R6.64+0xc], R3 ;  /* 0x00000c0306007986 */ /* 0x0107e8000c10190a */
[----:B--2---:R-:W2:Y:S01]  /*0770*/  LDG.E R13, desc[UR10][R8.64+0xc] ;  /* 0x00000c0a080d7981 */ /* 0x004ea2000c1e1900 */
[----:B------:R-:W-:-:S03]  /*0780*/  IADD3 R0, PT, PT, R0, 0x4, RZ ;  /* 0x0000000400007810 */ /* 0x000fc60007ffe0ff */
[----:B--2---:R3:W-:Y:S04]  /*0790*/  STG.E desc[UR10][R10.64+0xc], R13 ;  /* 0x00000c0d0a007986 */ /* 0x0047e8000c10190a */
.L_x_25:
[----:B------:R-:W-:Y:S05]  /*07a0*/  BRA.U !UP0, `(.L_x_22) ;  /* 0x0000000908e07547 */ /* 0x000fea000b800000 */
[----:B------:R-:W-:Y:S02]  /*07b0*/  UISETP.NE.AND UP0, UPT, UR5, 0x1, UPT ;  /* 0x000000010500788c */ /* 0x000fe4000bf05270 */
[----:B------:R-:W-:-:S04]  /*07c0*/  ULOP3.LUT UR4, UR4, 0x1, URZ, 0xc0, !UPT ;  /* 0x0000000104047892 */ /* 0x000fc8000f8ec0ff */
[----:B------:R-:W-:-:S03]  /*07d0*/  UISETP.NE.U32.AND UP1, UPT, UR4, 0x1, UPT ;  /* 0x000000010400788c */ /* 0x000fc6000bf25070 */
[----:B------:R-:W-:Y:S08]  /*07e0*/  BRA.U !UP0, `(.L_x_26) ;  /* 0x00000001083c7547 */ /* 0x000ff0000b800000 */
[----:B------:R-:W1:Y:S08]  /*07f0*/  LDC.64 R4, c[0x0][0x390] ;  /* 0x0000e400ff047b82 */ /* 0x000e700000000a00 */
[----:B----4-:R-:W2:Y:S01]  /*0800*/  LDC.64 R8, c[0x0][0x398] ;  /* 0x0000e600ff087b82 */ /* 0x010ea20000000a00 */
[----:B-1----:R-:W-:-:S05]  /*0810*/  IMAD.WIDE.U32 R4, R0, 0x4, R4 ;  /* 0x0000000400047825 */ /* 0x002fca00078e0004 */
[----:B---3--:R-:W3:Y:S01]  /*0820*/  LDG.E R3, desc[UR10][R4.64] ;  /* 0x0000000a04037981 */ /* 0x008ee2000c1e1900 */
[----:B------:R-:W-:-:S04]  /*0830*/  IMAD.WIDE R6, R2, 0x4, R4 ;  /* 0x0000000402067825 */ /* 0x000fc800078e0204 */
[----:B--2---:R-:W-:Y:S01]  /*0840*/  IMAD.WIDE.U32 R8, R0, 0x4, R8 ;  /* 0x0000000400087825 */ /* 0x004fe200078e0008 */
[----:B---3--:R1:W-:Y:S04]  /*0850*/  STG.E desc[UR10][R6.64], R3 ;  /* 0x0000000306007986 */ /* 0x0083e8000c10190a */
[----:B------:R-:W2:Y:S01]  /*0860*/  LDG.E R13, desc[UR10][R8.64] ;  /* 0x0000000a080d7981 */ /* 0x000ea2000c1e1900 */
[----:B------:R-:W-:-:S05]  /*0870*/  IMAD.WIDE R10, R2, 0x4, R8 ;  /* 0x00000004020a7825 */ /* 0x000fca00078e0208 */
[----:B--2---:R1:W-:Y:S04]  /*0880*/  STG.E desc[UR10][R10.64], R13 ;  /* 0x0000000d0a007986 */ /* 0x0043e8000c10190a */
[----:B0-----:R-:W2:Y:S04]  /*0890*/  LDG.E R15, desc[UR10][R4.64+0x4] ;  /* 0x0000040a040f7981 */ /* 0x001ea8000c1e1900 */
[----:B--2---:R1:W-:Y:S04]  /*08a0*/  STG.E desc[UR10][R6.64+0x4], R15 ;  /* 0x0000040f06007986 */ /* 0x0043e8000c10190a */
[----:B------:R-:W2:Y:S01]  /*08b0*/  LDG.E R17, desc[UR10][R8.64+0x4] ;  /* 0x0000040a08117981 */ /* 0x000ea2000c1e1900 */
[----:B------:R-:W-:-:S03]  /*08c0*/  VIADD R0, R0, 0x2 ;  /* 0x0000000200007836 */ /* 0x000fc60000000000 */
[----:B--2---:R1:W-:Y:S04]  /*08d0*/  STG.E desc[UR10][R10.64+0x4], R17 ;  /* 0x000004110a007986 */ /* 0x0043e8000c10190a */
.L_x_26:
[----:B------:R-:W-:Y:S05]  /*08e0*/  BRA.U UP1, `(.L_x_22) ;  /* 0x0000000901907547 */ /* 0x000fea000b800000 */
[----:B------:R-:W2:Y:S08]  /*08f0*/  LDC.64 R4, c[0x0][0x390] ;  /* 0x0000e400ff047b82 */ /* 0x000eb00000000a00 */
[----:B----4-:R-:W4:Y:S01]  /*0900*/  LDC.64 R8, c[0x0][0x398] ;  /* 0x0000e600ff087b82 */ /* 0x010f220000000a00 */
[----:B--2---:R-:W-:-:S05]  /*0910*/  IMAD.WIDE.U32 R4, R0, 0x4, R4 ;  /* 0x0000000400047825 */ /* 0x004fca00078e0004 */
[----:B-1-3--:R-:W2:Y:S01]  /*0920*/  LDG.E R11, desc[UR10][R4.64] ;  /* 0x0000000a040b7981 */ /* 0x00aea2000c1e1900 */
[----:B------:R-:W-:-:S04]  /*0930*/  IMAD.WIDE R6, R2, 0x4, R4 ;  /* 0x0000000402067825 */ /* 0x000fc800078e0204 */
[----:B----4-:R-:W-:Y:S01]  /*0940*/  IMAD.WIDE.U32 R8, R0, 0x4, R8 ;  /* 0x0000000400087825 */ /* 0x010fe200078e0008 */
[----:B--2---:R2:W-:Y:S04]  /*0950*/  STG.E desc[UR10][R6.64], R11 ;  /* 0x0000000b06007986 */ /* 0x0045e8000c10190a */
[----:B------:R-:W3:Y:S01]  /*0960*/  LDG.E R13, desc[UR10][R8.64] ;  /* 0x0000000a080d7981 */ /* 0x000ee2000c1e1900 */
[----:B------:R-:W-:-:S05]  /*0970*/  IMAD.WIDE R2, R2, 0x4, R8 ;  /* 0x0000000402027825 */ /* 0x000fca00078e0208 */
[----:B---3--:R2:W-:Y:S01]  /*0980*/  STG.E desc[UR10][R2.64], R13 ;  /* 0x0000000d02007986 */ /* 0x0085e2000c10190a */
[----:B------:R-:W-:Y:S05]  /*0990*/  BRA `(.L_x_22) ;  /* 0x0000000800647947 */ /* 0x000fea0003800000 */
.L_x_21:
[----:B------:R-:W0:Y:S08]  /*09a0*/  LDC.64 R14, c[0x0][0x390] ;  /* 0x0000e400ff0e7b82 */ /* 0x000e300000000a00 */
[----:B------:R-:W1:Y:S01]  /*09b0*/  LDC.64 R6, c[0x0][0x398] ;  /* 0x0000e600ff067b82 */ /* 0x000e620000000a00 */
[----:B0-----:R-:W-:-:S04]  /*09c0*/  IMAD.WIDE R10, R17, 0x4, R14 ;  /* 0x00000004110a7825 */ /* 0x001fc800078e020e */
[----:B------:R-:W-:Y:S02]  /*09d0*/  IMAD.WIDE R12, R19, 0x4, R14 ;  /* 0x00000004130c7825 */ /* 0x000fe400078e020e */
[----:B------:R-:W2:Y:S02]  /*09e0*/  LDG.E R10, desc[UR10][R10.64] ;  /* 0x0000000a0a0a7981 */ /* 0x000ea4000c1e1900 */
[C---:B-1----:R-:W-:Y:S02]  /*09f0*/  IMAD.WIDE R8, R17.reuse, 0x4, R6 ;  /* 0x0000000411087825 */ /* 0x042fe400078e0206 */
[----:B------:R-:W2:Y:S04]  /*0a00*/  LDG.E R12, desc[UR10][R12.64] ;  /* 0x0000000a0c0c7981 */ /* 0x000ea8000c1e1900 */
[----:B------:R-:W2:Y:S01]  /*0a10*/  LDG.E R21, desc[UR10][R8.64] ;  /* 0x0000000a08157981 */ /* 0x000ea2000c1e1900 */
[----:B------:R-:W-:-:S05]  /*0a20*/  IADD3 R23, PT, PT, R17, -R2, RZ ;  /* 0x8000000211177210 */ /* 0x000fca0007ffe0ff */
[----:B------:R-:W-:-:S04]  /*0a30*/  IMAD.WIDE R16, R23, 0x4, R14 ;  /* 0x0000000417107825 */ /* 0x000fc800078e020e */
[----:B------:R-:W-:-:S04]  /*0a40*/  IMAD.WIDE R14, R19, 0x4, R6 ;  /* 0x00000004130e7825 */ /* 0x000fc800078e0206 */
        /* <DEDUP_REMOVED lines=11> */
[----:B------:R-:W-:Y:S01]  /*0b00*/  HFMA2 R0, -RZ, RZ, 0, 0 ;  /* 0x00000000ff007431 */ /* 0x000fe200000001ff */
[----:B------:R-:W-:-:S04]  /*0b10*/  LOP3.LUT R12, R3, 0x7, RZ, 0xc0, !PT ;  /* 0x00000007030c7812 */ /* 0x000fc800078ec0ff */
[----:B------:R-:W-:-:S07]  /*0b20*/  ISETP.NE.AND P1, PT, R12, RZ, PT ;  /* 0x000000ff0c00720c */ /* 0x000fce0003f25270 */
[----:B------:R-:W-:Y:S06]  /*0b30*/  @!P0 BRA `(.L_x_27) ;  /* 0x0000000000fc8947 */ /* 0x000fec0003800000 */
[----:B------:R-:W-:Y:S01]  /*0b40*/  LOP3.LUT R0, R3, 0x7ffffff8, RZ, 0xc0, !PT ;  /* 0x7ffffff803007812 */ /* 0x000fe200078ec0ff */
[----:B------:R-:W1:Y:S03]  /*0b50*/  LDCU UR8, c[0x0][0x380] ;  /* 0x00007000ff0877ac */ /* 0x000e660008000800 */
[----:B------:R-:W-:Y:S01]  /*0b60*/  IADD3 R10, PT, PT, -R0, RZ, RZ ;  /* 0x000000ff000a7210 */ /* 0x000fe20007ffe1ff */
[----:B------:R-:W2:Y:S01]  /*0b70*/  LDCU.128 UR16, c[0x0][0x390] ;  /* 0x00007200ff1077ac */ /* 0x000ea20008000c00 */
[----:B------:R-:W-:Y:S01]  /*0b80*/  UMOV UR4, URZ ;  /* 0x000000ff00047c82 */ /* 0x000fe20008000000 */
[----:B------:R-:W-:-:S05]  /*0b90*/  UMOV UR5, URZ ;  /* 0x000000ff00057c82 */ /* 0x000fca0008000000 */
.L_x_28:
[----:B------:R-:W-:Y:S01]  /*0ba0*/  UMOV UR6, 0x10 ;  /* 0x0000001000067882 */ /* 0x000fe20000000000 */
[----:B------:R-:W-:Y:S02]  /*0bb0*/  UMOV UR7, 0x0 ;  /* 0x0000000000077882 */ /* 0x000fe40000000000 */
[----:B-1----:R-:W-:-:S04]  /*0bc0*/  UIMAD.WIDE UR6, UR8, 0x4, UR6 ;  /* 0x00000004080678a5 */ /* 0x002fc8000f8e0206 */
[----:B--2---:R-:W-:-:S04]  /*0bd0*/  UIADD3 UR9, UP0, UPT, UR6, UR16, URZ ;  /* 0x0000001006097290 */ /* 0x004fc8000ff1e0ff */
[----:B------:R-:W-:Y:S02]  /*0be0*/  UIADD3.X UR12, UPT, UPT, UR7, UR17, URZ, UP0, !UPT ;  /* 0x00000011070c7290 */ /* 0x000fe400087fe4ff */
[----:B0-----:R-:W-:-:S04]  /*0bf0*/  IMAD.U32 R6, RZ, RZ, UR9 ;  /* 0x00000009ff067e24 */ /* 0x001fc8000f8e00ff */
[----:B------:R-:W-:-:S05]  /*0c00*/  MOV R7, UR12 ;  /* 0x0000000c00077c02 */ /* 0x000fca0008000f00 */
[----:B----4-:R-:W2:Y:S01]  /*0c10*/  LDG.E R11, desc[UR10][R6.64+-0x10] ;  /* 0xfffff00a060b7981 */ /* 0x010ea2000c1e1900 */
[----:B------:R-:W-:Y:S02]  /*0c20*/  UIADD3 UR9, UP0, UPT, UR4, UR16, URZ ;  /* 0x0000001004097290 */ /* 0x000fe4000ff1e0ff */
[----:B------:R-:W-:Y:S02]  /*0c30*/  UIADD3 UR13, UP1, UPT, UR6, UR18, URZ ;  /* 0x00000012060d7290 */ /* 0x000fe4000ff3e0ff */
[----:B------:R-:W-:Y:S02]  /*0c40*/  UIADD3.X UR12, UPT, UPT, UR5, UR17, URZ, UP0, !UPT ;  /* 0x00000011050c7290 */ /* 0x000fe400087fe4ff */
[----:B------:R-:W-:Y:S01]  /*0c50*/  UIADD3.X UR6, UPT, UPT, UR7, UR19, URZ, UP1, !UPT ;  /* 0x0000001307067290 */ /* 0x000fe20008ffe4ff */
[----:B------:R-:W-:Y:S01]  /*0c60*/  MOV R4, UR9 ;  /* 0x0000000900047c02 */ /* 0x000fe20008000f00 */
[----:B------:R-:W-:Y:S02]  /*0c70*/  IMAD.U32 R2, RZ, RZ, UR13 ;  /* 0x0000000dff027e24 */ /* 0x000fe4000f8e00ff */
[----:B------:R-:W-:-:S02]  /*0c80*/  MOV R5, UR12 ;  /* 0x0000000c00057c02 */ /* 0x000fc40008000f00 */
[----:B------:R-:W-:Y:S01]  /*0c90*/  MOV R3, UR6 ;  /* 0x0000000600037c02 */ /* 0x000fe20008000f00 */
[----:B------:R-:W-:Y:S02]  /*0ca0*/  UIADD3 UR6, UP0, UPT, UR4, UR18, URZ ;  /* 0x0000001204067290 */ /* 0x000fe4000ff1e0ff */
[----:B--2---:R0:W-:Y:S04]  /*0cb0*/  STG.E desc[UR10][R4.64], R11 ;  /* 0x0000000b04007986 */ /* 0x0041e8000c10190a */
[----:B------:R-:W2:Y:S01]  /*0cc0*/  LDG.E R13, desc[UR10][R2.64+-0x10] ;  /* 0xfffff00a020d7981 */ /* 0x000ea2000c1e1900 */
[----:B------:R-:W-:Y:S01]  /*0cd0*/  UIADD3.X UR7, UPT, UPT, UR5, UR19, URZ, UP0, !UPT ;  /* 0x0000001305077290 */ /* 0x000fe200087fe4ff */
[----:B------:R-:W-:-:S05]  /*0ce0*/  MOV R8, UR6 ;  /* 0x0000000600087c02 */ /* 0x000fca0008000f00 */
[----:B------:R-:W-:-:S05]  /*0cf0*/  MOV R9, UR7 ;  /* 0x0000000700097c02 */ /* 0x000fca0008000f00 */
[----:B--2---:R1:W-:Y:S04]  /*0d00*/  STG.E desc[UR10][R8.64], R13 ;  /* 0x0000000d08007986 */ /* 0x0043e8000c10190a */
[----:B------:R-:W2:Y:S04]  /*0d10*/  LDG.E R15, desc[UR10][R6.64+-0xc] ;  /* 0xfffff40a060f7981 */ /* 0x000ea8000c1e1900 */
[----:B--2---:R2:W-:Y:S04]  /*0d20*/  STG.E desc[UR10][R4.64+0x4], R15 ;  /* 0x0000040f04007986 */ /* 0x0045e8000c10190a */
[----:B------:R-:W3:Y:S04]  /*0d30*/  LDG.E R17, desc[UR10][R2.64+-0xc] ;  /* 0xfffff40a02117981 */ /* 0x000ee8000c1e1900 */
[----:B---3--:R3:W-:Y:S04]  /*0d40*/  STG.E desc[UR10][R8.64+0x4], R17 ;  /* 0x0000041108007986 */ /* 0x0087e8000c10190a */
[----:B0-----:R-:W4:Y:S04]  /*0d50*/  LDG.E R11, desc[UR10][R6.64+-0x8] ;  /* 0xfffff80a060b7981 */ /* 0x001f28000c1e1900 */
[----:B----4-:R0:W-:Y:S04]  /*0d60*/  STG.E desc[UR10][R4.64+0x8], R11 ;  /* 0x0000080b04007986 */ /* 0x0101e8000c10190a */
[----:B------:R-:W4:Y:S04]  /*0d70*/  LDG.E R19, desc[UR10][R2.64+-0x8] ;  /* 0xfffff80a02137981 */ /* 0x000f28000c1e1900 */
[----:B----4-:R4:W-:Y:S04]  /*0d80*/  STG.E desc[UR10][R8.64+0x8], R19 ;  /* 0x0000081308007986 */ /* 0x0109e8000c10190a */
[----:B------:R-:W5:Y:S04]  /*0d90*/  LDG.E R21, desc[UR10][R6.64+-0x4] ;  /* 0xfffffc0a06157981 */ /* 0x000f68000c1e1900 */
[----:B-----5:R5:W-:Y:S04]  /*0da0*/  STG.E desc[UR10][R4.64+0xc], R21 ;  /* 0x00000c1504007986 */ /* 0x020be8000c10190a */
[----:B-1----:R-:W2:Y:S04]  /*0db0*/  LDG.E R13, desc[UR10][R2.64+-0x4] ;  /* 0xfffffc0a020d7981 */ /* 0x002ea8000c1e1900 */
[----:B--2---:R1:W-:Y:S04]  /*0dc0*/  STG.E desc[UR10][R8.64+0xc], R13 ;  /* 0x00000c0d08007986 */ /* 0x0043e8000c10190a */
[----:B------:R-:W2:Y:S04]  /*0dd0*/  LDG.E R15, desc[UR10][R6.64] ;  /* 0x0000000a060f7981 */ /* 0x000ea8000c1e1900 */
[----:B--2---:R2:W-:Y:S04]  /*0de0*/  STG.E desc[UR10][R4.64+0x10], R15 ;  /* 0x0000100f04007986 */ /* 0x0045e8000c10190a */
[----:B---3--:R-:W3:Y:S04]  /*0df0*/  LDG.E R17, desc[UR10][R2.64] ;  /* 0x0000000a02117981 */ /* 0x008ee8000c1e1900 */
[----:B---3--:R3:W-:Y:S04]  /*0e00*/  STG.E desc[UR10][R8.64+0x10], R17 ;  /* 0x0000101108007986 */ /* 0x0087e8000c10190a */
[----:B0-----:R-:W4:Y:S04]  /*0e10*/  LDG.E R11, desc[UR10][R6.64+0x4] ;  /* 0x0000040a060b7981 */ /* 0x001f28000c1e1900 */
[----:B----4-:R4:W-:Y:S04]  /*0e20*/  STG.E desc[UR10][R4.64+0x14], R11 ;  /* 0x0000140b04007986 */ /* 0x0109e8000c10190a */
[----:B------:R-:W5:Y:S04]  /*0e30*/  LDG.E R19, desc[UR10][R2.64+0x4] ;  /* 0x0000040a02137981 */ /* 0x000f68000c1e1900 */
[----:B-----5:R4:W-:Y:S04]  /*0e40*/  STG.E desc[UR10][R8.64+0x14], R19 ;  /* 0x0000141308007986 */ /* 0x0209e8000c10190a */
[----:B------:R-:W5:Y:S04]  /*0e50*/  LDG.E R21, desc[UR10][R6.64+0x8] ;  /* 0x0000080a06157981 */ /* 0x000f68000c1e1900 */
[----:B-----5:R4:W-:Y:S04]  /*0e60*/  STG.E desc[UR10][R4.64+0x18], R21 ;  /* 0x0000181504007986 */ /* 0x0209e8000c10190a */
[----:B-1----:R-:W5:Y:S04]  /*0e70*/  LDG.E R13, desc[UR10][R2.64+0x8] ;  /* 0x0000080a020d7981 */ /* 0x002f68000c1e1900 */
[----:B-----5:R4:W-:Y:S04]  /*0e80*/  STG.E desc[UR10][R8.64+0x18], R13 ;  /* 0x0000180d08007986 */ /* 0x0209e8000c10190a */
[----:B--2---:R-:W2:Y:S04]  /*0e90*/  LDG.E R15, desc[UR10][R6.64+0xc] ;  /* 0x00000c0a060f7981 */ /* 0x004ea8000c1e1900 */
[----:B--2---:R4:W-:Y:S04]  /*0ea0*/  STG.E desc[UR10][R4.64+0x1c], R15 ;  /* 0x00001c0f04007986 */ /* 0x0049e8000c10190a */
[----:B---3--:R-:W2:Y:S01]  /*0eb0*/  LDG.E R17, desc[UR10][R2.64+0xc] ;  /* 0x00000c0a02117981 */ /* 0x008ea2000c1e1900 */
[----:B------:R-:W-:Y:S01]  /*0ec0*/  IADD3 R10, PT, PT, R10, 0x8, RZ ;  /* 0x000000080a0a7810 */ /* 0x000fe20007ffe0ff */
[----:B------:R-:W-:-:S02]  /*0ed0*/  UIADD3 UR4, UP0, UPT, UR4, 0x20, URZ ;  /* 0x0000002004047890 */ /* 0x000fc4000ff1e0ff */
[----:B------:R-:W-:Y:S01]  /*0ee0*/  UIADD3 UR8, UPT, UPT, UR8, 0x8, URZ ;  /* 0x0000000808087890 */ /* 0x000fe2000fffe0ff */
[----:B------:R-:W-:Y:S01]  /*0ef0*/  ISETP.NE.AND P0, PT, R10, RZ, PT ;  /* 0x000000ff0a00720c */ /* 0x000fe20003f05270 */
[----:B------:R-:W-:Y:S01]  /*0f00*/  UIADD3.X UR5, UPT, UPT, URZ, UR5, URZ, UP0, !UPT ;  /* 0x00000005ff057290 */ /* 0x000fe200087fe4ff */
[----:B--2---:R4:W-:Y:S11]  /*0f10*/  STG.E desc[UR10][R8.64+0x1c], R17 ;  /* 0x00001c1108007986 */ /* 0x0049f6000c10190a */
[----:B------:R-:W-:Y:S05]  /*0f20*/  @P0 BRA `(.L_x_28) ;  /* 0xfffffffc001c0947 */ /* 0x000fea000383ffff */
.L_x_27:
[----:B------:R-:W-:Y:S05]  /*0f30*/  @!P1 BRA `(.L_x_22) ;  /* 0x0000000000fc9947 */ /* 0x000fea0003800000 */
[----:B------:R-:W1:Y:S01]  /*0f40*/  LDC R2, c[0x0][0x384] ;  /* 0x0000e100ff027b82 */ /* 0x000e620000000800 */
[----:B------:R-:W-:Y:S02]  /*0f50*/  ISETP.GE.U32.AND P0, PT, R12, 0x4, PT ;  /* 0x000000040c00780c */ /* 0x000fe40003f06070 */
[----:B-1----:R-:W-:-:S04]  /*0f60*/  LOP3.LUT R14, R2, 0x3, RZ, 0xc0, !PT ;  /* 0x00000003020e7812 */ /* 0x002fc800078ec0ff */
[----:B------:R-:W-:-:S07]  /*0f70*/  ISETP.NE.AND P1, PT, R14, RZ, PT ;  /* 0x000000ff0e00720c */ /* 0x000fce0003f25270 */
[----:B------:R-:W-:Y:S06]  /*0f80*/  @!P0 BRA `(.L_x_29) ;  /* 0x0000000000648947 */ /* 0x000fec0003800000 */
[----:B----4-:R-:W1:Y:S08]  /*0f90*/  LDC R9, c[0x0][0x380] ;  /* 0x0000e000ff097b82 */ /* 0x010e700000000800 */
[----:B0-----:R-:W0:Y:S08]  /*0fa0*/  LDC.64 R6, c[0x0][0x390] ;  /* 0x0000e400ff067b82 */ /* 0x001e300000000a00 */
[----:B------:R-:W2:Y:S01]  /*0fb0*/  LDC.64 R10, c[0x0][0x398] ;  /* 0x0000e600ff0a7b82 */ /* 0x000ea20000000a00 */
[----:B-1----:R-:W-:-:S04]  /*0fc0*/  IMAD.IADD R9, R0, 0x1, R9 ;  /* 0x0000000100097824 */ /* 0x002fc800078e0209 */
[----:B0-----:R-:W-:-:S05]  /*0fd0*/  IMAD.WIDE R4, R9, 0x4, R6 ;  /* 0x0000000409047825 */ /* 0x001fca00078e0206 */
[----:B------:R-:W3:Y:S01]  /*0fe0*/  LDG.E R3, desc[UR10][R4.64] ;  /* 0x0000000a04037981 */ /* 0x000ee2000c1e1900 */
[----:B------:R-:W-:-:S04]  /*0ff0*/  IMAD.WIDE.U32 R6, R0, 0x4, R6 ;  /* 0x0000000400067825 */ /* 0x000fc800078e0006 */
[--C-:B--2---:R-:W-:Y:S01]  /*1000*/  IMAD.WIDE R8, R9, 0x4, R10.reuse ;  /* 0x0000000409087825 */ /* 0x104fe200078e020a */
[----:B---3--:R0:W-:Y:S04]  /*1010*/  STG.E desc[UR10][R6.64], R3 ;  /* 0x0000000306007986 */ /* 0x0081e8000c10190a */
[----:B------:R-:W2:Y:S01]  /*1020*/  LDG.E R13, desc[UR10][R8.64] ;  /* 0x0000000a080d7981 */ /* 0x000ea2000c1e1900 */
[----:B------:R-:W-:-:S05]  /*1030*/  IMAD.WIDE.U32 R10, R0, 0x4, R10 ;  /* 0x00000004000a7825 */ /* 0x000fca00078e000a */
        /* <DEDUP_REMOVED lines=14> */
.L_x_29:
[----:B------:R-:W-:Y:S05]  /*1120*/  @!P1 BRA `(.L_x_22) ;  /* 0x0000000000809947 */ /* 0x000fea0003800000 */
[----:B------:R-:W-:Y:S01]  /*1130*/  ISETP.NE.AND P0, PT, R14, 0x1, PT ;  /* 0x000000010e00780c */ /* 0x000fe20003f05270 */
[----:B----4-:R-:W1:Y:S08]  /*1140*/  LDC.64 R4, c[0x0][0x390] ;  /* 0x0000e400ff047b82 */ /* 0x010e700000000a00 */
[----:B------:R-:W3:Y:S08]  /*1150*/  LDC.64 R8, c[0x0][0x398] ;  /* 0x0000e600ff087b82 */ /* 0x000ef00000000a00 */
[----:B--2---:R-:W0:Y:S02]  /*1160*/  @P0 LDC R3, c[0x0][0x380] ;  /* 0x0000e000ff030b82 */ /* 0x004e240000000800 */
[----:B0-----:R-:W-:-:S05]  /*1170*/  @P0 IADD3 R11, PT, PT, R0, R3, RZ ;  /* 0x00000003000b0210 */ /* 0x001fca0007ffe0ff */
[----:B-1----:R-:W-:-:S05]  /*1180*/  @P0 IMAD.WIDE R6, R11, 0x4, R4 ;  /* 0x000000040b060825 */ /* 0x002fca00078e0204 */
[----:B------:R-:W2:Y:S01]  /*1190*/  @P0 LDG.E R3, desc[UR10][R6.64] ;  /* 0x0000000a06030981 */ /* 0x000ea2000c1e1900 */
[----:B------:R-:W-:-:S04]  /*11a0*/  @P0 IMAD.WIDE.U32 R4, R0, 0x4, R4 ;  /* 0x0000000400040825 */ /* 0x000fc800078e0004 */
[--C-:B---3--:R-:W-:Y:S01]  /*11b0*/  @P0 IMAD.WIDE R10, R11, 0x4, R8.reuse ;  /* 0x000000040b0a0825 */ /* 0x108fe200078e0208 */
[----:B--2---:R-:W-:Y:S04]  /*11c0*/  @P0 STG.E desc[UR10][R4.64], R3 ;  /* 0x0000000304000986 */ /* 0x004fe8000c10190a */
[----:B------:R-:W2:Y:S01]  /*11d0*/  @P0 LDG.E R15, desc[UR10][R10.64] ;  /* 0x0000000a0a0f0981 */ /* 0x000ea2000c1e1900 */
[----:B------:R-:W-:Y:S01]  /*11e0*/  @P0 IMAD.WIDE.U32 R12, R0, 0x4, R8 ;  /* 0x00000004000c0825 */ /* 0x000fe200078e0008 */
[----:B------:R-:W-:Y:S01]  /*11f0*/  LOP3.LUT R2, R2, 0x1, RZ, 0xc0, !PT ;  /* 0x0000000102027812 */ /* 0x000fe200078ec0ff */
[----:B------:R-:W0:Y:S03]  /*1200*/  LDC.64 R8, c[0x0][0x390] ;  /* 0x0000e400ff087b82 */ /* 0x000e260000000a00 */
[----:B--2---:R1:W-:Y:S04]  /*1210*/  @P0 STG.E desc[UR10][R12.64], R15 ;  /* 0x0000000f0c000986 */ /* 0x0043e8000c10190a */
[----:B------:R-:W2:Y:S01]  /*1220*/  @P0 LDG.E R17, desc[UR10][R6.64+0x4] ;  /* 0x0000040a06110981 */ /* 0x000ea2000c1e1900 */
[----:B------:R-:W-:-:S02]  /*1230*/  ISETP.NE.U32.AND P1, PT, R2, 0x1, PT ;  /* 0x000000010200780c */ /* 0x000fc40003f25070 */
[----:B------:R-:W-:Y:S01]  /*1240*/  @P0 IADD3 R0, PT, PT, R0, 0x2, RZ ;  /* 0x0000000200000810 */ /* 0x000fe20007ffe0ff */
[----:B-1----:R-:W1:Y:S10]  /*1250*/  LDC.64 R14, c[0x0][0x398] ;  /* 0x0000e600ff0e7b82 */ /* 0x002e740000000a00 */
[----:B------:R-:W3:Y:S01]  /*1260*/  @!P1 LDC R21, c[0x0][0x380] ;  /* 0x0000e000ff159b82 */ /* 0x000ee20000000800 */
[----:B--2---:R2:W-:Y:S04]  /*1270*/  @P0 STG.E desc[UR10][R4.64+0x4], R17 ;  /* 0x0000041104000986 */ /* 0x0045e8000c10190a */
[----:B------:R-:W4:Y:S01]  /*1280*/  @P0 LDG.E R19, desc[UR10][R10.64+0x4] ;  /* 0x0000040a0a130981 */ /* 0x000f22000c1e1900 */
[----:B---3--:R-:W-:-:S05]  /*1290*/  @!P1 IADD3 R21, PT, PT, R0, R21, RZ ;  /* 0x0000001500159210 */ /* 0x008fca0007ffe0ff */
[--C-:B0-----:R-:W-:Y:S01]  /*12a0*/  @!P1 IMAD.WIDE R2, R21, 0x4, R8.reuse ;  /* 0x0000000415029825 */ /* 0x101fe200078e0208 */
[----:B----4-:R0:W-:Y:S05]  /*12b0*/  @P0 STG.E desc[UR10][R12.64+0x4], R19 ;  /* 0x000004130c000986 */ /* 0x0101ea000c10190a */
[----:B------:R-:W3:Y:S01]  /*12c0*/  @!P1 LDG.E R3, desc[UR10][R2.64] ;  /* 0x0000000a02039981 */ /* 0x000ee2000c1e1900 */
[----:B--2---:R-:W-:-:S04]  /*12d0*/  @!P1 IMAD.WIDE.U32 R4, R0, 0x4, R8 ;  /* 0x0000000400049825 */ /* 0x004fc800078e0008 */
[--C-:B-1----:R-:W-:Y:S01]  /*12e0*/  @!P1 IMAD.WIDE R6, R21, 0x4, R14.reuse ;  /* 0x0000000415069825 */ /* 0x102fe200078e020e */
[----:B---3--:R0:W-:Y:S05]  /*12f0*/  @!P1 STG.E desc[UR10][R4.64], R3 ;  /* 0x0000000304009986 */ /* 0x0081ea000c10190a */
[----:B------:R-:W2:Y:S01]  /*1300*/  @!P1 LDG.E R7, desc[UR10][R6.64] ;  /* 0x0000000a06079981 */ /* 0x000ea2000c1e1900 */
[----:B------:R-:W-:-:S05]  /*1310*/  @!P1 IMAD.WIDE.U32 R8, R0, 0x4, R14 ;  /* 0x0000000400089825 */ /* 0x000fca00078e000e */
[----:B--2---:R0:W-:Y:S02]  /*1320*/  @!P1 STG.E desc[UR10][R8.64], R7 ;  /* 0x0000000708009986 */ /* 0x0041e4000c10190a */
.L_x_22:
[----:B------:R-:W-:Y:S05]  /*1330*/  BSYNC.RECONVERGENT B0 ;  /* 0x0000000000007941 */ /* 0x000fea0003800200 */
.L_x_20:
[----:B------:R-:W-:Y:S06]  /*1340*/  BAR.SYNC.DEFER_BLOCKING 0x0 ;  /* 0x0000000000007b1d */ /* 0x000fec0000010000 */
[----:B------:R-:W-:Y:S05]  /*1350*/  EXIT ;  /* 0x000000000000794d */ /* 0x000fea0003800000 */
.L_x_30:
        /* <DEDUP_REMOVED lines=10> */
.L_x_33:


//--------------------- .nv.shared.reserved.0     --------------------------
	.section	.nv.shared.reserved.0,"aw",@nobits
	.weak		__nv_reservedSMEM_offset_0_alias
	.size		__nv_reservedSMEM_offset_0_alias, 0, 64
	.other		__nv_reservedSMEM_offset_0_alias,@"STO_CUDA_RESERVED_SHARED STV_DEFAULT"
__nv_reservedSMEM_offset_0_alias:
	.zero		0
	.zero		64


//--------------------- .nv.constant0._Z30MatrixVersionRecursiveDoublingiiiiPfS_iS_S_S_S_ --------------------------
	.section	.nv.constant0._Z30MatrixVersionRecursiveDoublingiiiiPfS_iS_S_S_S_,"a",@progbits
	.sectionflags	@""
	.align	4
.nv.constant0._Z30MatrixVersionRecursiveDoublingiiiiPfS_iS_S_S_S_:
	.zero		968


//--------------------- .nv.constant0._Z34LoopingbackRecursiveDoublingKerneliiiiPfS_i --------------------------
	.section	.nv.constant0._Z34LoopingbackRecursiveDoublingKerneliiiiPfS_i,"a",@progbits
	.sectionflags	@""
	.align	4
.nv.constant0._Z34LoopingbackRecursiveDoublingKerneliiiiPfS_i:
	.zero		932


//--------------------- .nv.constant0._Z23RecursiveDoublingKerneliiiiPfS_i --------------------------
	.section	.nv.constant0._Z23RecursiveDoublingKerneliiiiPfS_i,"a",@progbits
	.sectionflags	@""
	.align	4
.nv.constant0._Z23RecursiveDoublingKerneliiiiPfS_i:
	.zero		932


//--------------------- SYMBOLS --------------------------

	.type		.nv.reservedSmem.offset0,@object
	.size		.nv.reservedSmem.offset0,0x4
